	.headerflags	@"EF_CUDA_TEXMODE_UNIFIED EF_CUDA_64BIT_ADDRESS EF_CUDA_ACCELERATORS EF_CUDA_SM90 EF_CUDA_VIRTUAL_SM(EF_CUDA_SM90)"
	.elftype	@"ET_EXEC"


//--------------------- .nv.info                  --------------------------
	.section	.nv.info,"",@"SHT_CUDA_INFO"
	.align	4


	//----- nvinfo : EIATTR_REGCOUNT
	.align		4
        /*0000*/ 	.byte	0x04, 0x2f
        /*0002*/ 	.short	(.L_3 - .L_2)
	.align		4
.L_2:
        /*0004*/ 	.word	index@(triton_poi_fused_cat_32)
        /*0008*/ 	.word	0x00000048


	//----- nvinfo : EIATTR_MIN_STACK_SIZE
	.align		4
.L_3:
        /*000c*/ 	.byte	0x04, 0x12
        /*000e*/ 	.short	(.L_5 - .L_4)
	.align		4
.L_4:
        /*0010*/ 	.word	index@(triton_poi_fused_cat_32)
        /*0014*/ 	.word	0x00000000


	//----- nvinfo : EIATTR_FRAME_SIZE
	.align		4
.L_5:
        /*0018*/ 	.byte	0x04, 0x11
        /*001a*/ 	.short	(.L_7 - .L_6)
	.align		4
.L_6:
        /*001c*/ 	.word	index@(triton_poi_fused_cat_32)
        /*0020*/ 	.word	0x00000000


	//----- nvinfo : EIATTR_MIN_STACK_SIZE
	.align		4
.L_7:
        /*0024*/ 	.byte	0x04, 0x12
        /*0026*/ 	.short	(.L_9 - .L_8)
	.align		4
.L_8:
        /*0028*/ 	.word	index@(triton_poi_fused_cat_32)
        /*002c*/ 	.word	0x00000000
.L_9:


//--------------------- .nv.info.triton_poi_fused_cat_32 --------------------------
	.section	.nv.info.triton_poi_fused_cat_32,"",@"SHT_CUDA_INFO"
	.sectionflags	@""
	.align	4


	//----- nvinfo : EIATTR_CUDA_API_VERSION
	.align		4
        /*0000*/ 	.byte	0x04, 0x37
        /*0002*/ 	.short	(.L_11 - .L_10)
.L_10:
        /*0004*/ 	.word	0x0000007c


	//----- nvinfo : EIATTR_KPARAM_INFO
	.align		4
.L_11:
        /*0008*/ 	.byte	0x04, 0x17
        /*000a*/ 	.short	(.L_13 - .L_12)
.L_12:
        /*000c*/ 	.word	0x00000000
        /*0010*/ 	.short	0x0010
        /*0012*/ 	.short	0x0080
        /*0014*/ 	.byte	0x00, 0xf0, 0x11, 0x00


	//----- nvinfo : EIATTR_KPARAM_INFO
	.align		4
.L_13:
        /*0018*/ 	.byte	0x04, 0x17
        /*001a*/ 	.short	(.L_15 - .L_14)
.L_14:
        /*001c*/ 	.word	0x00000000
        /*0020*/ 	.short	0x000f
        /*0022*/ 	.short	0x0078
        /*0024*/ 	.byte	0x00, 0xf4, 0x21, 0x00


	//----- nvinfo : EIATTR_KPARAM_INFO
	.align		4
.L_15:
        /*0028*/ 	.byte	0x04, 0x17
        /*002a*/ 	.short	(.L_17 - .L_16)
.L_16:
        /*002c*/ 	.word	0x00000000
        /*0030*/ 	.short	0x000e
        /*0032*/ 	.short	0x0070
        /*0034*/ 	.byte	0x00, 0xf4, 0x21, 0x00


	//----- nvinfo : EIATTR_KPARAM_INFO
	.align		4
.L_17:
        /*0038*/ 	.byte	0x04, 0x17
        /*003a*/ 	.short	(.L_19 - .L_18)
.L_18:
        /*003c*/ 	.word	0x00000000
        /*0040*/ 	.short	0x000d
        /*0042*/ 	.short	0x0068
        /*0044*/ 	.byte	0x00, 0xf4, 0x21, 0x00


	//----- nvinfo : EIATTR_KPARAM_INFO
	.align		4
.L_19:
        /*0048*/ 	.byte	0x04, 0x17
        /*004a*/ 	.short	(.L_21 - .L_20)
.L_20:
        /*004c*/ 	.word	0x00000000
        /*0050*/ 	.short	0x000c
        /*0052*/ 	.short	0x0060
        /*0054*/ 	.byte	0x00, 0xf4, 0x21, 0x00


	//----- nvinfo : EIATTR_KPARAM_INFO
	.align		4
.L_21:
        /*0058*/ 	.byte	0x04, 0x17
        /*005a*/ 	.short	(.L_23 - .L_22)
.L_22:
        /*005c*/ 	.word	0x00000000
        /*0060*/ 	.short	0x000b
        /*0062*/ 	.short	0x0058
        /*0064*/ 	.byte	0x00, 0xf4, 0x21, 0x00


	//----- nvinfo : EIATTR_KPARAM_INFO
	.align		4
.L_23:
        /*0068*/ 	.byte	0x04, 0x17
        /*006a*/ 	.short	(.L_25 - .L_24)
.L_24:
        /*006c*/ 	.word	0x00000000
        /*0070*/ 	.short	0x000a
        /*0072*/ 	.short	0x0050
        /*0074*/ 	.byte	0x00, 0xf4, 0x21, 0x00


	//----- nvinfo : EIATTR_KPARAM_INFO
	.align		4
.L_25:
        /*0078*/ 	.byte	0x04, 0x17
        /*007a*/ 	.short	(.L_27 - .L_26)
.L_26:
        /*007c*/ 	.word	0x00000000
        /*0080*/ 	.short	0x0009
        /*0082*/ 	.short	0x0048
        /*0084*/ 	.byte	0x00, 0xf4, 0x21, 0x00


	//----- nvinfo : EIATTR_KPARAM_INFO
	.align		4
.L_27:
        /*0088*/ 	.byte	0x04, 0x17
        /*008a*/ 	.short	(.L_29 - .L_28)
.L_28:
        /*008c*/ 	.word	0x00000000
        /*0090*/ 	.short	0x0008
        /*0092*/ 	.short	0x0040
        /*0094*/ 	.byte	0x00, 0xf4, 0x21, 0x00


	//----- nvinfo : EIATTR_KPARAM_INFO
	.align		4
.L_29:
        /*0098*/ 	.byte	0x04, 0x17
        /*009a*/ 	.short	(.L_31 - .L_30)
.L_30:
        /*009c*/ 	.word	0x00000000
        /*00a0*/ 	.short	0x0007
        /*00a2*/ 	.short	0x0038
        /*00a4*/ 	.byte	0x00, 0xf4, 0x21, 0x00


	//----- nvinfo : EIATTR_KPARAM_INFO
	.align		4
.L_31:
        /*00a8*/ 	.byte	0x04, 0x17
        /*00aa*/ 	.short	(.L_33 - .L_32)
.L_32:
        /*00ac*/ 	.word	0x00000000
        /*00b0*/ 	.short	0x0006
        /*00b2*/ 	.short	0x0030
        /*00b4*/ 	.byte	0x00, 0xf4, 0x21, 0x00


	//----- nvinfo : EIATTR_KPARAM_INFO
	.align		4
.L_33:
        /*00b8*/ 	.byte	0x04, 0x17
        /*00ba*/ 	.short	(.L_35 - .L_34)
.L_34:
        /*00bc*/ 	.word	0x00000000
        /*00c0*/ 	.short	0x0005
        /*00c2*/ 	.short	0x0028
        /*00c4*/ 	.byte	0x00, 0xf4, 0x21, 0x00


	//----- nvinfo : EIATTR_KPARAM_INFO
	.align		4
.L_35:
        /*00c8*/ 	.byte	0x04, 0x17
        /*00ca*/ 	.short	(.L_37 - .L_36)
.L_36:
        /*00cc*/ 	.word	0x00000000
        /*00d0*/ 	.short	0x0004
        /*00d2*/ 	.short	0x0020
        /*00d4*/ 	.byte	0x00, 0xf4, 0x21, 0x00


	//----- nvinfo : EIATTR_KPARAM_INFO
	.align		4
.L_37:
        /*00d8*/ 	.byte	0x04, 0x17
        /*00da*/ 	.short	(.L_39 - .L_38)
.L_38:
        /*00dc*/ 	.word	0x00000000
        /*00e0*/ 	.short	0x0003
        /*00e2*/ 	.short	0x0018
        /*00e4*/ 	.byte	0x00, 0xf4, 0x21, 0x00


	//----- nvinfo : EIATTR_KPARAM_INFO
	.align		4
.L_39:
        /*00e8*/ 	.byte	0x04, 0x17
        /*00ea*/ 	.short	(.L_41 - .L_40)
.L_40:
        /*00ec*/ 	.word	0x00000000
        /*00f0*/ 	.short	0x0002
        /*00f2*/ 	.short	0x0010
        /*00f4*/ 	.byte	0x00, 0xf4, 0x21, 0x00


	//----- nvinfo : EIATTR_KPARAM_INFO
	.align		4
.L_41:
        /*00f8*/ 	.byte	0x04, 0x17
        /*00fa*/ 	.short	(.L_43 - .L_42)
.L_42:
        /*00fc*/ 	.word	0x00000000
        /*0100*/ 	.short	0x0001
        /*0102*/ 	.short	0x0008
        /*0104*/ 	.byte	0x00, 0xf4, 0x21, 0x00


	//----- nvinfo : EIATTR_KPARAM_INFO
	.align		4
.L_43:
        /*0108*/ 	.byte	0x04, 0x17
        /*010a*/ 	.short	(.L_45 - .L_44)
.L_44:
        /*010c*/ 	.word	0x00000000
        /*0110*/ 	.short	0x0000
        /*0112*/ 	.short	0x0000
        /*0114*/ 	.byte	0x00, 0xf4, 0x21, 0x00


	//----- nvinfo : EIATTR_SPARSE_MMA_MASK
	.align		4
.L_45:
        /*0118*/ 	.byte	0x03, 0x50
        /*011a*/ 	.short	0x0000


	//----- nvinfo : EIATTR_MAXREG_COUNT
	.align		4
        /*011c*/ 	.byte	0x03, 0x1b
        /*011e*/ 	.short	0x00ff


	//----- nvinfo : EIATTR_EXIT_INSTR_OFFSETS
	.align		4
        /*0120*/ 	.byte	0x04, 0x1c
        /*0122*/ 	.short	(.L_47 - .L_46)


	//   ....[0]....
.L_46:
        /*0124*/ 	.word	0x00002af0


	//   ....[1]....
        /*0128*/ 	.word	0x00002b10


	//----- nvinfo : EIATTR_REQNTID
	.align		4
.L_47:
        /*012c*/ 	.byte	0x04, 0x10
        /*012e*/ 	.short	(.L_49 - .L_48)
.L_48:
        /*0130*/ 	.word	0x00000080
        /*0134*/ 	.word	0x00000001
        /*0138*/ 	.word	0x00000001


	//----- nvinfo : EIATTR_CBANK_PARAM_SIZE
	.align		4
.L_49:
        /*013c*/ 	.byte	0x03, 0x19
        /*013e*/ 	.short	0x0084


	//----- nvinfo : EIATTR_PARAM_CBANK
	.align		4
        /*0140*/ 	.byte	0x04, 0x0a
        /*0142*/ 	.short	(.L_51 - .L_50)
	.align		4
.L_50:
        /*0144*/ 	.word	index@(.nv.constant0.triton_poi_fused_cat_32)
        /*0148*/ 	.short	0x0210
        /*014a*/ 	.short	0x0084


	//----- nvinfo : EIATTR_SW_WAR
	.align		4
.L_51:
        /*014c*/ 	.byte	0x04, 0x36
        /*014e*/ 	.short	(.L_53 - .L_52)
.L_52:
        /*0150*/ 	.word	0x00000008
.L_53:


//--------------------- .nv.callgraph             --------------------------
	.section	.nv.callgraph,"",@"SHT_CUDA_CALLGRAPH"
	.align	4
	.sectionentsize	8
	.align		4
        /*0000*/ 	.word	0x00000000
	.align		4
        /*0004*/ 	.word	0xffffffff
	.align		4
        /*0008*/ 	.word	0x00000000
	.align		4
        /*000c*/ 	.word	0xfffffffe
	.align		4
        /*0010*/ 	.word	0x00000000
	.align		4
        /*0014*/ 	.word	0xfffffffd
	.align		4
        /*0018*/ 	.word	0x00000000
	.align		4
        /*001c*/ 	.word	0xfffffffc


//--------------------- .nv.constant4             --------------------------
	.section	.nv.constant4,"a",@progbits
	.align	8
	.align		8
.nv.constant4:
        /*0000*/ 	.dword	_$_str
	.align		8
        /*0008*/ 	.dword	_$_str_$_2


//--------------------- .text.triton_poi_fused_cat_32 --------------------------
	.section	.text.triton_poi_fused_cat_32,"ax",@progbits
	.align	128
        .global         triton_poi_fused_cat_32
        .type           triton_poi_fused_cat_32,@function
        .size           triton_poi_fused_cat_32,(.L_x_1 - triton_poi_fused_cat_32)
        .other          triton_poi_fused_cat_32,@"STO_CUDA_ENTRY STV_DEFAULT"
triton_poi_fused_cat_32:
.text.triton_poi_fused_cat_32:
[----:B------:R-:W0:Y:S01]  /*0000*/  LDC R1, c[0x0][0x28] ;  /* 0x00000a00ff017b82 */ /* 0x000e220000000800 */
[----:B------:R-:W1:Y:S07]  /*0010*/  S2R R0, SR_TID.X ;  /* 0x0000000000007919 */ /* 0x000e6e0000002100 */
[----:B------:R-:W2:Y:S01]  /*0020*/  LDC.64 R54, c[0x0][0x248] ;  /* 0x00009200ff367b82 */ /* 0x000ea20000000a00 */
[----:B------:R-:W-:Y:S02]  /*0030*/  CS2R R28, SRZ ;  /* 0x00000000001c7805 */ /* 0x000fe4000001ff00 */
[----:B------:R-:W-:Y:S01]  /*0040*/  CS2R R30, SRZ ;  /* 0x00000000001e7805 */ /* 0x000fe2000001ff00 */
[----:B------:R-:W3:Y:S01]  /*0050*/  S2R R3, SR_CTAID.X ;  /* 0x0000000000037919 */ /* 0x000ee20000002500 */
[----:B------:R-:W-:Y:S01]  /*0060*/  ULDC.64 UR4, c[0x0][0x208] ;  /* 0x0000820000047ab9 */ /* 0x000fe20000000a00 */
[----:B------:R-:W-:-:S02]  /*0070*/  ULDC.64 UR6, c[0x0][0x238] ;  /* 0x00008e0000067ab9 */ /* 0x000fc40000000a00 */
[----:B------:R-:W4:Y:S08]  /*0080*/  LDC.64 R42, c[0x0][0x240] ;  /* 0x00009000ff2a7b82 */ /* 0x000f300000000a00 */
[----:B------:R-:W5:Y:S08]  /*0090*/  LDC.64 R40, c[0x0][0x250] ;  /* 0x00009400ff287b82 */ /* 0x000f700000000a00 */
[----:B------:R-:W4:Y:S01]  /*00a0*/  LDC.64 R50, c[0x0][0x258] ;  /* 0x00009600ff327b82 */ /* 0x000f220000000a00 */
[----:B-1----:R-:W-:Y:S01]  /*00b0*/  IMAD.SHL.U32 R0, R0, 0x4, RZ ;  /* 0x0000000400007824 */ /* 0x002fe200078e00ff */
[----:B------:R-:W-:-:S02]  /*00c0*/  CS2R R20, SRZ ;  /* 0x0000000000147805 */ /* 0x000fc4000001ff00 */
[----:B------:R-:W-:Y:S02]  /*00d0*/  CS2R R22, SRZ ;  /* 0x0000000000167805 */ /* 0x000fe4000001ff00 */
[----:B------:R-:W-:Y:S02]  /*00e0*/  CS2R R24, SRZ ;  /* 0x0000000000187805 */ /* 0x000fe4000001ff00 */
[----:B------:R-:W-:Y:S02]  /*00f0*/  CS2R R26, SRZ ;  /* 0x00000000001a7805 */ /* 0x000fe4000001ff00 */
[----:B------:R-:W-:Y:S02]  /*0100*/  LOP3.LUT R0, R0, 0x1fc, RZ, 0xc0, !PT ;  /* 0x000001fc00007812 */ /* 0x000fe400078ec0ff */
[----:B------:R-:W-:Y:S02]  /*0110*/  CS2R R8, SRZ ;  /* 0x0000000000087805 */ /* 0x000fe4000001ff00 */
[----:B------:R-:W-:-:S02]  /*0120*/  CS2R R10, SRZ ;  /* 0x00000000000a7805 */ /* 0x000fc4000001ff00 */
[----:B------:R-:W-:Y:S02]  /*0130*/  CS2R R12, SRZ ;  /* 0x00000000000c7805 */ /* 0x000fe4000001ff00 */
[----:B------:R-:W-:Y:S01]  /*0140*/  CS2R R14, SRZ ;  /* 0x00000000000e7805 */ /* 0x000fe2000001ff00 */
[----:B---3--:R-:W-:Y:S01]  /*0150*/  IMAD R7, R3, 0x400, R0 ;  /* 0x0000040003077824 */ /* 0x008fe200078e0200 */
[----:B------:R-:W1:Y:S03]  /*0160*/  LDC.64 R32, c[0x0][0x220] ;  /* 0x00008800ff207b82 */ /* 0x000e660000000a00 */
[----:B------:R-:W-:Y:S01]  /*0170*/  VIADD R4, R7, 0x200 ;  /* 0x0000020007047836 */ /* 0x000fe20000000000 */
[----:B------:R-:W-:-:S04]  /*0180*/  SHF.R.S32.HI R60, RZ, 0x1f, R7 ;  /* 0x0000001fff3c7819 */ /* 0x000fc80000011407 */
[----:B------:R-:W-:Y:S02]  /*0190*/  LEA.HI R60, R60, R7, RZ, 0x7 ;  /* 0x000000073c3c7211 */ /* 0x000fe400078f38ff */
[----:B------:R-:W-:Y:S02]  /*01a0*/  CS2R R36, SRZ ;  /* 0x0000000000247805 */ /* 0x000fe4000001ff00 */
[----:B------:R-:W-:Y:S02]  /*01b0*/  CS2R R38, SRZ ;  /* 0x0000000000267805 */ /* 0x000fe4000001ff00 */
[----:B------:R-:W-:Y:S02]  /*01c0*/  CS2R R16, SRZ ;  /* 0x0000000000107805 */ /* 0x000fe4000001ff00 */
[----:B------:R-:W-:Y:S02]  /*01d0*/  LOP3.LUT R52, R60, 0xffffff80, RZ, 0xc0, !PT ;  /* 0xffffff803c347812 */ /* 0x000fe400078ec0ff */
[----:B------:R-:W-:Y:S01]  /*01e0*/  CS2R R18, SRZ ;  /* 0x0000000000127805 */ /* 0x000fe2000001ff00 */
[----:B------:R-:W-:Y:S01]  /*01f0*/  IMAD.MOV.U32 R59, RZ, RZ, 0x3e800000 ;  /* 0x3e800000ff3b7424 */ /* 0x000fe200078e00ff */
[----:B------:R-:W-:Y:S01]  /*0200*/  CS2R R34, SRZ ;  /* 0x0000000000227805 */ /* 0x000fe2000001ff00 */
[----:B------:R-:W3:Y:S01]  /*0210*/  LDC.64 R62, c[0x0][0x218] ;  /* 0x00008600ff3e7b82 */ /* 0x000ee20000000a00 */
[----:B------:R-:W-:-:S04]  /*0220*/  IMAD.IADD R52, R7, 0x1, -R52 ;  /* 0x0000000107347824 */ /* 0x000fc800078e0a34 */
[C---:B--2---:R-:W-:Y:S01]  /*0230*/  IMAD.WIDE R54, R52.reuse, 0x4, R54 ;  /* 0x0000000434367825 */ /* 0x044fe200078e0236 */
[----:B------:R-:W-:-:S04]  /*0240*/  LOP3.LUT R0, R52, 0xffffffe0, RZ, 0xc0, !PT ;  /* 0xffffffe034007812 */ /* 0x000fc800078ec0ff */
[----:B------:R-:W-:-:S04]  /*0250*/  ISETP.NE.AND P2, PT, R0, 0x20, PT ;  /* 0x000000200000780c */ /* 0x000fc80003f45270 */
[----:B------:R-:W-:-:S13]  /*0260*/  ISETP.LT.AND P3, PT, R4, 0x15200, !P2 ;  /* 0x000152000400780c */ /* 0x000fda0005761270 */
[----:B------:R-:W2:Y:S01]  /*0270*/  @P3 LDG.E.EL.128 R28, desc[UR4][R54.64+-0x80] ;  /* 0xffff8004361c3981 */ /* 0x000ea2000c2e1d00 */
[----:B------:R-:W-:Y:S01]  /*0280*/  SHF.R.S32.HI R3, RZ, 0x15, R3 ;  /* 0x00000015ff037819 */ /* 0x000fe20000011403 */
[----:B----4-:R-:W-:Y:S01]  /*0290*/  IMAD.WIDE R42, R52, 0x4, R42 ;  /* 0x00000004342a7825 */ /* 0x010fe200078e022a */
[----:B------:R-:W-:Y:S02]  /*02a0*/  SHF.R.S32.HI R58, RZ, 0x1f, R52 ;  /* 0x0000001fff3a7819 */ /* 0x000fe40000011434 */
[----:B------:R-:W-:Y:S02]  /*02b0*/  SGXT R3, R3, 0x1 ;  /* 0x000000010303781a */ /* 0x000fe40000000200 */
[----:B------:R-:W4:Y:S02]  /*02c0*/  @P3 LDG.E.EL.128 R24, desc[UR4][R42.64+-0x80] ;  /* 0xffff80042a183981 */ /* 0x000f24000c2e1d00 */
[----:B------:R-:W-:-:S04]  /*02d0*/  LEA.HI R3, R3, R4, RZ, 0x7 ;  /* 0x0000000403037211 */ /* 0x000fc800078f38ff */
[----:B------:R-:W-:-:S05]  /*02e0*/  SHF.R.S32.HI R57, RZ, 0x7, R3 ;  /* 0x00000007ff397819 */ /* 0x000fca0000011403 */
[----:B------:R-:W-:-:S05]  /*02f0*/  IMAD.SHL.U32 R45, R57, 0x20, RZ ;  /* 0x00000020392d7824 */ /* 0x000fca00078e00ff */
[----:B------:R-:W-:-:S04]  /*0300*/  IADD3 R0, P0, R52, R45, RZ ;  /* 0x0000002d34007210 */ /* 0x000fc80007f1e0ff */
[----:B------:R-:W-:Y:S02]  /*0310*/  LEA.HI.X.SX32 R3, R45, R58, 0x1, P0 ;  /* 0x0000003a2d037211 */ /* 0x000fe400000f0eff */
[----:B------:R-:W-:-:S04]  /*0320*/  LEA R2, P0, R0, UR6, 0x2 ;  /* 0x0000000600027c11 */ /* 0x000fc8000f8010ff */
[----:B------:R-:W-:-:S05]  /*0330*/  LEA.HI.X R3, R0, UR7, R3, 0x2, P0 ;  /* 0x0000000700037c11 */ /* 0x000fca00080f1403 */
[----:B------:R-:W3:Y:S01]  /*0340*/  @P3 LDG.E.EL.128 R20, desc[UR4][R2.64+-0x80] ;  /* 0xffff800402143981 */ /* 0x000ee2000c2e1d00 */
[----:B-----5:R-:W-:-:S04]  /*0350*/  IMAD.WIDE R40, R52, 0x4, R40 ;  /* 0x0000000434287825 */ /* 0x020fc800078e0228 */
[C---:B0-----:R-:W-:Y:S01]  /*0360*/  IMAD.WIDE R50, R52.reuse, 0x4, R50 ;  /* 0x0000000434327825 */ /* 0x041fe200078e0232 */
[----:B------:R-:W5:Y:S04]  /*0370*/  @P3 LDG.E.EL.128 R8, desc[UR4][R40.64+-0x80] ;  /* 0xffff800428083981 */ /* 0x000f68000c2e1d00 */
[----:B------:R-:W3:Y:S01]  /*0380*/  @P3 LDG.E.EL.128 R12, desc[UR4][R50.64+-0x80] ;  /* 0xffff8004320c3981 */ /* 0x000ee2000c2e1d00 */
[----:B------:R-:W-:-:S04]  /*0390*/  ISETP.GE.AND P0, PT, R52, 0x20, PT ;  /* 0x000000203400780c */ /* 0x000fc80003f06270 */
[----:B------:R-:W-:Y:S01]  /*03a0*/  ISETP.LT.AND P6, PT, R7, 0x15200, !P0 ;  /* 0x000152000700780c */ /* 0x000fe200047c1270 */
[----:B-1----:R-:W-:-:S12]  /*03b0*/  IMAD.WIDE R32, R52, 0x4, R32 ;  /* 0x0000000434207825 */ /* 0x002fd800078e0220 */
[----:B------:R-:W3:Y:S01]  /*03c0*/  @P6 LDG.E.EL.128 R36, desc[UR4][R32.64] ;  /* 0x0000000420246981 */ /* 0x000ee2000c2e1d00 */
[----:B------:R-:W-:-:S13]  /*03d0*/  ISETP.LT.AND P5, PT, R4, 0x15200, !P0 ;  /* 0x000152000400780c */ /* 0x000fda00047a1270 */
[----:B------:R0:W3:Y:S02]  /*03e0*/  @P5 LDG.E.EL.128 R16, desc[UR4][R32.64] ;  /* 0x0000000420105981 */ /* 0x0000e4000c2e1d00 */
[----:B0-----:R-:W-:Y:S02]  /*03f0*/  CS2R R32, SRZ ;  /* 0x0000000000207805 */ /* 0x001fe4000001ff00 */
[----:B------:R-:W-:-:S05]  /*0400*/  SHF.R.S32.HI R60, RZ, 0x7, R60 ;  /* 0x00000007ff3c7819 */ /* 0x000fca000001143c */
[----:B------:R-:W-:Y:S01]  /*0410*/  IMAD.SHL.U32 R49, R60, 0x20, RZ ;  /* 0x000000203c317824 */ /* 0x000fe200078e00ff */
[----:B--2---:R-:W-:-:S05]  /*0420*/  SEL R28, R28, RZ, P3 ;  /* 0x000000ff1c1c7207 */ /* 0x004fca0001800000 */
[----:B------:R-:W-:Y:S01]  /*0430*/  FADD R28, R28, 0.0010000000474974513054 ;  /* 0x3a83126f1c1c7421 */ /* 0x000fe20000000000 */
[----:B------:R-:W-:-:S05]  /*0440*/  SEL R29, R29, RZ, P3 ;  /* 0x000000ff1d1d7207 */ /* 0x000fca0001800000 */
[----:B------:R-:W0:Y:S01]  /*0450*/  MUFU.SQRT R28, R28 ;  /* 0x0000001c001c7308 */ /* 0x000e220000002000 */
[----:B------:R-:W-:Y:S01]  /*0460*/  FADD R29, R29, 0.0010000000474974513054 ;  /* 0x3a83126f1d1d7421 */ /* 0x000fe20000000000 */
[----:B------:R-:W-:-:S06]  /*0470*/  SEL R30, R30, RZ, P3 ;  /* 0x000000ff1e1e7207 */ /* 0x000fcc0001800000 */
[----:B------:R-:W1:Y:S01]  /*0480*/  MUFU.SQRT R29, R29 ;  /* 0x0000001d001d7308 */ /* 0x000e620000002000 */
[----:B0-----:R-:W-:Y:S01]  /*0490*/  FSETP.GT.AND P1, PT, R28, 8.50705917302346158658e+37, PT ;  /* 0x7e8000001c00780b */ /* 0x001fe20003f24000 */
[----:B------:R-:W-:Y:S01]  /*04a0*/  FADD R30, R30, 0.0010000000474974513054 ;  /* 0x3a83126f1e1e7421 */ /* 0x000fe20000000000 */
[----:B------:R-:W-:Y:S02]  /*04b0*/  FSETP.GEU.AND P4, PT, R28, 1.175494350822287508e-38, PT ;  /* 0x008000001c00780b */ /* 0x000fe40003f8e000 */
[----:B------:R-:W-:-:S03]  /*04c0*/  FSEL R3, R59, 1, P1 ;  /* 0x3f8000003b037808 */ /* 0x000fc60000800000 */
[----:B------:R-:W0:Y:S01]  /*04d0*/  MUFU.SQRT R30, R30 ;  /* 0x0000001e001e7308 */ /* 0x000e220000002000 */
[----:B------:R-:W-:-:S05]  /*04e0*/  SEL R31, R31, RZ, P3 ;  /* 0x000000ff1f1f7207 */ /* 0x000fca0001800000 */
[----:B------:R-:W-:Y:S01]  /*04f0*/  @P1 FMUL R28, R28, 0.25 ;  /* 0x3e8000001c1c1820 */ /* 0x000fe20000400000 */
[----:B-1----:R-:W-:Y:S01]  /*0500*/  FSETP.GT.AND P1, PT, R29, 8.50705917302346158658e+37, PT ;  /* 0x7e8000001d00780b */ /* 0x002fe20003f24000 */
[----:B------:R-:W-:Y:S01]  /*0510*/  FADD R31, R31, 0.0010000000474974513054 ;  /* 0x3a83126f1f1f7421 */ /* 0x000fe20000000000 */
[----:B------:R-:W-:Y:S01]  /*0520*/  @!P4 FMUL R3, R3, 16777216 ;  /* 0x4b8000000303c820 */ /* 0x000fe20000400000 */
[----:B------:R-:W-:Y:S01]  /*0530*/  @!P4 FMUL R28, R28, 16777216 ;  /* 0x4b8000001c1cc820 */ /* 0x000fe20000400000 */
[----:B------:R-:W-:Y:S02]  /*0540*/  FSETP.GEU.AND P4, PT, R29, 1.175494350822287508e-38, PT ;  /* 0x008000001d00780b */ /* 0x000fe40003f8e000 */
[----:B------:R-:W-:Y:S01]  /*0550*/  FSEL R44, R59, 1, P1 ;  /* 0x3f8000003b2c7808 */ /* 0x000fe20000800000 */
[----:B------:R-:W1:Y:S06]  /*0560*/  MUFU.SQRT R31, R31 ;  /* 0x0000001f001f7308 */ /* 0x000e6c0000002000 */
[----:B------:R-:W-:Y:S01]  /*0570*/  @P1 FMUL R29, R29, 0.25 ;  /* 0x3e8000001d1d1820 */ /* 0x000fe20000400000 */
[----:B0-----:R-:W-:-:S03]  /*0580*/  FSETP.GT.AND P1, PT, R30, 8.50705917302346158658e+37, PT ;  /* 0x7e8000001e00780b */ /* 0x001fc60003f24000 */
[----:B------:R-:W-:Y:S01]  /*0590*/  @!P4 FMUL R29, R29, 16777216 ;  /* 0x4b8000001d1dc820 */ /* 0x000fe20000400000 */
[----:B------:R-:W-:Y:S01]  /*05a0*/  @!P4 FMUL R44, R44, 16777216 ;  /* 0x4b8000002c2cc820 */ /* 0x000fe20000400000 */
[----:B------:R-:W-:Y:S02]  /*05b0*/  FSETP.GEU.AND P4, PT, R30, 1.175494350822287508e-38, PT ;  /* 0x008000001e00780b */ /* 0x000fe40003f8e000 */
[----:B------:R-:W-:-:S06]  /*05c0*/  FSEL R5, R59, 1, P1 ;  /* 0x3f8000003b057808 */ /* 0x000fcc0000800000 */
[----:B------:R-:W-:Y:S01]  /*05d0*/  @P1 FMUL R30, R30, 0.25 ;  /* 0x3e8000001e1e1820 */ /* 0x000fe20000400000 */
[----:B-1----:R-:W-:-:S04]  /*05e0*/  FSETP.GT.AND P1, PT, R31, 8.50705917302346158658e+37, PT ;  /* 0x7e8000001f00780b */ /* 0x002fc80003f24000 */
[----:B------:R-:W-:Y:S01]  /*05f0*/  @!P4 FMUL R30, R30, 16777216 ;  /* 0x4b8000001e1ec820 */ /* 0x000fe20000400000 */
[----:B------:R-:W-:Y:S01]  /*0600*/  @!P4 FMUL R5, R5, 16777216 ;  /* 0x4b8000000505c820 */ /* 0x000fe20000400000 */
[----:B------:R-:W-:Y:S02]  /*0610*/  FSETP.GEU.AND P4, PT, R31, 1.175494350822287508e-38, PT ;  /* 0x008000001f00780b */ /* 0x000fe40003f8e000 */
[----:B------:R-:W-:-:S05]  /*0620*/  FSEL R0, R59, 1, P1 ;  /* 0x3f8000003b007808 */ /* 0x000fca0000800000 */
[----:B------:R-:W-:Y:S01]  /*0630*/  @P1 FMUL R31, R31, 0.25 ;  /* 0x3e8000001f1f1820 */ /* 0x000fe20000400000 */
[----:B------:R-:W-:-:S13]  /*0640*/  ISETP.LT.AND P1, PT, R7, 0x15200, !P2 ;  /* 0x000152000700780c */ /* 0x000fda0005721270 */
[----:B------:R0:W2:Y:S01]  /*0650*/  @P1 LDG.E.EL.128 R32, desc[UR4][R54.64+-0x80] ;  /* 0xffff800436201981 */ /* 0x0000a2000c2e1d00 */
[----:B------:R-:W1:Y:S01]  /*0660*/  MUFU.RCP R30, R30 ;  /* 0x0000001e001e7308 */ /* 0x000e620000001000 */
[----:B------:R-:W-:-:S07]  /*0670*/  @!P4 FMUL R31, R31, 16777216 ;  /* 0x4b8000001f1fc820 */ /* 0x000fce0000400000 */
[----:B------:R1:W1:Y:S08]  /*0680*/  MUFU.RCP R6, R28 ;  /* 0x0000001c00067308 */ /* 0x0002700000001000 */
[----:B------:R-:W5:Y:S01]  /*0690*/  MUFU.RCP R29, R29 ;  /* 0x0000001d001d7308 */ /* 0x000f620000001000 */
[----:B------:R-:W-:Y:S01]  /*06a0*/  @!P4 FMUL R0, R0, 16777216 ;  /* 0x4b8000000000c820 */ /* 0x000fe20000400000 */
[----:B----4-:R-:W-:Y:S01]  /*06b0*/  SEL R26, R26, RZ, P3 ;  /* 0x000000ff1a1a7207 */ /* 0x010fe20001800000 */
[----:B0-----:R-:W0:Y:S05]  /*06c0*/  LDC.64 R54, c[0x0][0x210] ;  /* 0x00008400ff367b82 */ /* 0x001e2a0000000a00 */
[----:B------:R-:W4:Y:S01]  /*06d0*/  MUFU.RCP R31, R31 ;  /* 0x0000001f001f7308 */ /* 0x000f220000001000 */
[----:B-1----:R-:W-:Y:S01]  /*06e0*/  FMUL R28, R30, R5 ;  /* 0x000000051e1c7220 */ /* 0x002fe20000400000 */
[----:B------:R-:W-:Y:S01]  /*06f0*/  IADD3 R47, P4, R52, R49, RZ ;  /* 0x00000031342f7210 */ /* 0x000fe20007f9e0ff */
[----:B------:R-:W-:Y:S01]  /*0700*/  FMUL R6, R6, R3 ;  /* 0x0000000306067220 */ /* 0x000fe20000400000 */
[----:B---3--:R-:W-:-:S02]  /*0710*/  SEL R5, R20, RZ, P3 ;  /* 0x000000ff14057207 */ /* 0x008fc40001800000 */
[----:B------:R-:W-:Y:S02]  /*0720*/  SEL R20, R21, RZ, P3 ;  /* 0x000000ff15147207 */ /* 0x000fe40001800000 */
[----:B------:R-:W-:Y:S02]  /*0730*/  SEL R3, R22, RZ, P3 ;  /* 0x000000ff16037207 */ /* 0x000fe40001800000 */
[----:B------:R-:W-:Y:S02]  /*0740*/  SEL R25, R25, RZ, P3 ;  /* 0x000000ff19197207 */ /* 0x000fe40001800000 */
[----:B------:R-:W-:Y:S02]  /*0750*/  SEL R23, R23, RZ, P3 ;  /* 0x000000ff17177207 */ /* 0x000fe40001800000 */
[----:B------:R-:W-:Y:S02]  /*0760*/  SEL R22, R27, RZ, P3 ;  /* 0x000000ff1b167207 */ /* 0x000fe40001800000 */
[----:B------:R-:W-:-:S02]  /*0770*/  LEA.HI.X.SX32 R48, R49, R58, 0x1, P4 ;  /* 0x0000003a31307211 */ /* 0x000fc400020f0eff */
[----:B------:R-:W-:Y:S01]  /*0780*/  SEL R24, R24, RZ, P3 ;  /* 0x000000ff18187207 */ /* 0x000fe20001800000 */
[----:B-----5:R-:W-:Y:S01]  /*0790*/  FMUL R29, R29, R44 ;  /* 0x0000002c1d1d7220 */ /* 0x020fe20000400000 */
[----:B------:R-:W-:Y:S01]  /*07a0*/  LEA R46, P4, R47, UR6, 0x2 ;  /* 0x000000062f2e7c11 */ /* 0x000fe2000f8810ff */
[----:B------:R-:W-:Y:S01]  /*07b0*/  FADD R3, R3, -R26 ;  /* 0x8000001a03037221 */ /* 0x000fe20000000000 */
[----:B------:R-:W-:Y:S01]  /*07c0*/  FADD R20, R20, -R25 ;  /* 0x8000001914147221 */ /* 0x000fe20000000000 */
[----:B----4-:R-:W-:Y:S01]  /*07d0*/  FMUL R31, R31, R0 ;  /* 0x000000001f1f7220 */ /* 0x010fe20000400000 */
[----:B------:R-:W-:Y:S01]  /*07e0*/  FADD R0, R23, -R22 ;  /* 0x8000001617007221 */ /* 0x000fe20000000000 */
[----:B------:R-:W-:Y:S01]  /*07f0*/  LEA.HI.X R47, R47, UR7, R48, 0x2, P4 ;  /* 0x000000072f2f7c11 */ /* 0x000fe2000a0f1430 */
[----:B------:R-:W-:Y:S01]  /*0800*/  FADD R21, R5, -R24 ;  /* 0x8000001805157221 */ /* 0x000fe20000000000 */
[----:B------:R-:W-:Y:S01]  /*0810*/  FMUL R5, R28, R3 ;  /* 0x000000031c057220 */ /* 0x000fe20000400000 */
[----:B------:R-:W-:Y:S01]  /*0820*/  FMUL R48, R29, R20 ;  /* 0x000000141d307220 */ /* 0x000fe20000400000 */
[----:B------:R-:W-:Y:S01]  /*0830*/  SEL R3, R11, RZ, P3 ;  /* 0x000000ff0b037207 */ /* 0x000fe20001800000 */
[----:B------:R-:W-:Y:S01]  /*0840*/  FMUL R0, R31, R0 ;  /* 0x000000001f007220 */ /* 0x000fe20000400000 */
[----:B------:R-:W-:-:S02]  /*0850*/  SEL R20, R15, RZ, P3 ;  /* 0x000000ff0f147207 */ /* 0x000fc40001800000 */
[----:B------:R-:W-:Y:S01]  /*0860*/  SEL R61, R8, RZ, P3 ;  /* 0x000000ff083d7207 */ /* 0x000fe20001800000 */
[----:B------:R-:W-:Y:S01]  /*0870*/  FMUL R6, R6, R21 ;  /* 0x0000001506067220 */ /* 0x000fe20000400000 */
[----:B------:R-:W-:Y:S01]  /*0880*/  SEL R10, R10, RZ, P3 ;  /* 0x000000ff0a0a7207 */ /* 0x000fe20001800000 */
[----:B------:R-:W-:Y:S01]  /*0890*/  FFMA R3, R3, R0, R20 ;  /* 0x0000000003037223 */ /* 0x000fe20000000014 */
[----:B------:R-:W-:Y:S02]  /*08a0*/  SEL R11, R14, RZ, P3 ;  /* 0x000000ff0e0b7207 */ /* 0x000fe40001800000 */
[----:B------:R-:W-:Y:S02]  /*08b0*/  CS2R R28, SRZ ;  /* 0x00000000001c7805 */ /* 0x000fe4000001ff00 */
[----:B------:R-:W-:Y:S02]  /*08c0*/  SEL R9, R9, RZ, P3 ;  /* 0x000000ff09097207 */ /* 0x000fe40001800000 */
[----:B------:R-:W-:-:S02]  /*08d0*/  CS2R R30, SRZ ;  /* 0x00000000001e7805 */ /* 0x000fc4000001ff00 */
[----:B------:R-:W-:Y:S02]  /*08e0*/  SEL R8, R13, RZ, P3 ;  /* 0x000000ff0d087207 */ /* 0x000fe40001800000 */
[----:B------:R-:W-:Y:S02]  /*08f0*/  CS2R R20, SRZ ;  /* 0x0000000000147805 */ /* 0x000fe4000001ff00 */
[----:B------:R-:W-:Y:S01]  /*0900*/  CS2R R22, SRZ ;  /* 0x0000000000167805 */ /* 0x000fe2000001ff00 */
[----:B------:R-:W-:Y:S01]  /*0910*/  FFMA R5, R10, R5, R11 ;  /* 0x000000050a057223 */ /* 0x000fe2000000000b */
[----:B------:R-:W-:Y:S02]  /*0920*/  CS2R R24, SRZ ;  /* 0x0000000000187805 */ /* 0x000fe4000001ff00 */
[----:B------:R-:W-:Y:S01]  /*0930*/  CS2R R26, SRZ ;  /* 0x00000000001a7805 */ /* 0x000fe2000001ff00 */
[----:B------:R-:W-:Y:S01]  /*0940*/  FFMA R0, R9, R48, R8 ;  /* 0x0000003009007223 */ /* 0x000fe20000000008 */
[----:B------:R-:W-:-:S02]  /*0950*/  CS2R R8, SRZ ;  /* 0x0000000000087805 */ /* 0x000fc4000001ff00 */
[----:B------:R-:W-:Y:S01]  /*0960*/  CS2R R10, SRZ ;  /* 0x00000000000a7805 */ /* 0x000fe2000001ff00 */
[----:B------:R-:W3:Y:S01]  /*0970*/  @P1 LDG.E.EL.128 R28, desc[UR4][R42.64+-0x80] ;  /* 0xffff80042a1c1981 */ /* 0x000ee2000c2e1d00 */
[----:B------:R-:W-:Y:S01]  /*0980*/  IMAD.IADD R45, R52, 0x1, R45 ;  /* 0x00000001342d7824 */ /* 0x000fe200078e022d */
[----:B------:R-:W-:Y:S01]  /*0990*/  SEL R44, R12, RZ, P3 ;  /* 0x000000ff0c2c7207 */ /* 0x000fe20001800000 */
[----:B------:R-:W-:Y:S01]  /*09a0*/  IMAD.WIDE R62, R52, 0x4, R62 ;  /* 0x00000004343e7825 */ /* 0x000fe200078e023e */
[----:B------:R0:W4:Y:S01]  /*09b0*/  @P1 LDG.E.EL.128 R20, desc[UR4][R46.64+-0x80] ;  /* 0xffff80042e141981 */ /* 0x000122000c2e1d00 */
[----:B------:R-:W-:Y:S01]  /*09c0*/  SEL R36, R36, RZ, P6 ;  /* 0x000000ff24247207 */ /* 0x000fe20003000000 */
[----:B------:R-:W-:Y:S02]  /*09d0*/  ULDC.64 UR6, c[0x0][0x260] ;  /* 0x0000980000067ab9 */ /* 0x000fe40000000a00 */
[----:B------:R1:W5:Y:S04]  /*09e0*/  @P1 LDG.E.EL.128 R24, desc[UR4][R40.64+-0x80] ;  /* 0xffff800428181981 */ /* 0x000368000c2e1d00 */
[----:B------:R-:W3:Y:S01]  /*09f0*/  @P1 LDG.E.EL.128 R8, desc[UR4][R50.64+-0x80] ;  /* 0xffff800432081981 */ /* 0x000ee2000c2e1d00 */
[----:B------:R-:W-:-:S02]  /*0a00*/  CS2R R12, SRZ ;  /* 0x00000000000c7805 */ /* 0x000fc4000001ff00 */
[----:B------:R-:W-:Y:S01]  /*0a10*/  CS2R R14, SRZ ;  /* 0x00000000000e7805 */ /* 0x000fe2000001ff00 */
[----:B0-----:R-:W-:-:S04]  /*0a20*/  IMAD.WIDE R46, R45, 0x4, R54 ;  /* 0x000000042d2e7825 */ /* 0x001fc800078e0236 */
[----:B------:R-:W-:Y:S01]  /*0a30*/  FFMA R6, R61, R6, R44 ;  /* 0x000000063d067223 */ /* 0x000fe2000000002c */
[----:B------:R-:W-:Y:S01]  /*0a40*/  CS2R R44, SRZ ;  /* 0x00000000002c7805 */ /* 0x000fe2000001ff00 */
[----:B------:R0:W3:Y:S01]  /*0a50*/  @P5 LDG.E.EL.128 R12, desc[UR4][R46.64] ;  /* 0x000000042e0c5981 */ /* 0x0000e2000c2e1d00 */
[----:B-1----:R-:W-:Y:S02]  /*0a60*/  CS2R R40, SRZ ;  /* 0x0000000000287805 */ /* 0x002fe4000001ff00 */
[----:B------:R-:W-:Y:S01]  /*0a70*/  CS2R R42, SRZ ;  /* 0x00000000002a7805 */ /* 0x000fe2000001ff00 */
[----:B------:R-:W-:Y:S01]  /*0a80*/  IMAD.IADD R49, R52, 0x1, R49 ;  /* 0x0000000134317824 */ /* 0x000fe200078e0231 */
[----:B0-----:R-:W-:-:S04]  /*0a90*/  CS2R R46, SRZ ;  /* 0x00000000002e7805 */ /* 0x001fc8000001ff00 */
[----:B------:R-:W3:Y:S04]  /*0aa0*/  @P6 LDG.E.EL.128 R40, desc[UR4][R62.64] ;  /* 0x000000043e286981 */ /* 0x000ee8000c2e1d00 */
[----:B------:R0:W3:Y:S01]  /*0ab0*/  @P5 LDG.E.EL.128 R44, desc[UR4][R62.64] ;  /* 0x000000043e2c5981 */ /* 0x0000e2000c2e1d00 */
[----:B------:R-:W-:Y:S01]  /*0ac0*/  IMAD.WIDE R54, R49, 0x4, R54 ;  /* 0x0000000431367825 */ /* 0x000fe200078e0236 */
[----:B------:R-:W-:Y:S02]  /*0ad0*/  CS2R R48, SRZ ;  /* 0x0000000000307805 */ /* 0x000fe4000001ff00 */
[----:B------:R-:W-:-:S06]  /*0ae0*/  CS2R R50, SRZ ;  /* 0x0000000000327805 */ /* 0x000fcc000001ff00 */
[----:B------:R1:W5:Y:S01]  /*0af0*/  @P6 LDG.E.EL.128 R48, desc[UR4][R54.64] ;  /* 0x0000000436306981 */ /* 0x000362000c2e1d00 */
[----:B------:R-:W-:Y:S01]  /*0b00*/  FADD R56, R36, 0.0010000000474974513054 ;  /* 0x3a83126f24387421 */ /* 0x000fe20000000000 */
[----:B------:R-:W-:-:S05]  /*0b10*/  SEL R36, R37, RZ, P6 ;  /* 0x000000ff25247207 */ /* 0x000fca0003000000 */
[----:B------:R-:W0:Y:S01]  /*0b20*/  MUFU.SQRT R56, R56 ;  /* 0x0000003800387308 */ /* 0x000e220000002000 */
[----:B------:R-:W-:-:S07]  /*0b30*/  FADD R36, R36, 0.0010000000474974513054 ;  /* 0x3a83126f24247421 */ /* 0x000fce0000000000 */
[----:B------:R-:W1:Y:S01]  /*0b40*/  MUFU.SQRT R61, R36 ;  /* 0x00000024003d7308 */ /* 0x000e620000002000 */
[C---:B0-----:R-:W-:Y:S02]  /*0b50*/  FSETP.GT.AND P4, PT, R56.reuse, 8.50705917302346158658e+37, PT ;  /* 0x7e8000003800780b */ /* 0x041fe40003f84000 */
[----:B------:R-:W-:Y:S02]  /*0b60*/  FSETP.GEU.AND P3, PT, R56, 1.175494350822287508e-38, PT ;  /* 0x008000003800780b */ /* 0x000fe40003f6e000 */
[----:B------:R-:W-:Y:S02]  /*0b70*/  SEL R37, R38, RZ, P6 ;  /* 0x000000ff26257207 */ /* 0x000fe40003000000 */
[----:B------:R-:W-:-:S03]  /*0b80*/  FSEL R63, R59, 1, P4 ;  /* 0x3f8000003b3f7808 */ /* 0x000fc60002000000 */
[----:B------:R-:W-:-:S04]  /*0b90*/  FADD R37, R37, 0.0010000000474974513054 ;  /* 0x3a83126f25257421 */ /* 0x000fc80000000000 */
[----:B------:R-:W-:Y:S01]  /*0ba0*/  @P4 FMUL R56, R56, 0.25 ;  /* 0x3e80000038384820 */ /* 0x000fe20000400000 */
[----:B-1----:R-:W-:Y:S01]  /*0bb0*/  FSETP.GT.AND P4, PT, R61, 8.50705917302346158658e+37, PT ;  /* 0x7e8000003d00780b */ /* 0x002fe20003f84000 */
[----:B------:R-:W-:Y:S02]  /*0bc0*/  @!P3 FMUL R63, R63, 16777216 ;  /* 0x4b8000003f3fb820 */ /* 0x000fe40000400000 */
[----:B------:R-:W-:Y:S01]  /*0bd0*/  @!P3 FMUL R56, R56, 16777216 ;  /* 0x4b8000003838b820 */ /* 0x000fe20000400000 */
[----:B------:R-:W-:Y:S01]  /*0be0*/  FSETP.GEU.AND P3, PT, R61, 1.175494350822287508e-38, PT ;  /* 0x008000003d00780b */ /* 0x000fe20003f6e000 */
[----:B------:R-:W0:Y:S01]  /*0bf0*/  MUFU.SQRT R37, R37 ;  /* 0x0000002500257308 */ /* 0x000e220000002000 */
[----:B------:R-:W-:-:S07]  /*0c00*/  SEL R38, R39, RZ, P6 ;  /* 0x000000ff27267207 */ /* 0x000fce0003000000 */
[----:B------:R-:W-:Y:S01]  /*0c10*/  @P4 FMUL R61, R61, 0.25 ;  /* 0x3e8000003d3d4820 */ /* 0x000fe20000400000 */
[----:B------:R-:W-:-:S03]  /*0c20*/  FADD R38, R38, 0.0010000000474974513054 ;  /* 0x3a83126f26267421 */ /* 0x000fc60000000000 */
[----:B------:R-:W-:Y:S01]  /*0c30*/  @!P3 FMUL R61, R61, 16777216 ;  /* 0x4b8000003d3db820 */ /* 0x000fe20000400000 */
[----:B------:R-:W-:-:S03]  /*0c40*/  FSEL R39, R59, 1, P4 ;  /* 0x3f8000003b277808 */ /* 0x000fc60002000000 */
[----:B------:R-:W1:Y:S01]  /*0c50*/  MUFU.RCP R54, R61 ;  /* 0x0000003d00367308 */ /* 0x000e620000001000 */
[----:B0-----:R-:W-:Y:S01]  /*0c60*/  FSETP.GT.AND P4, PT, R37, 8.50705917302346158658e+37, PT ;  /* 0x7e8000002500780b */ /* 0x001fe20003f84000 */
[----:B------:R-:W-:Y:S01]  /*0c70*/  @!P3 FMUL R39, R39, 16777216 ;  /* 0x4b8000002727b820 */ /* 0x000fe20000400000 */
[----:B------:R-:W-:-:S05]  /*0c80*/  FSETP.GEU.AND P3, PT, R37, 1.175494350822287508e-38, PT ;  /* 0x008000002500780b */ /* 0x000fca0003f6e000 */
[----:B------:R-:W0:Y:S01]  /*0c90*/  MUFU.SQRT R38, R38 ;  /* 0x0000002600267308 */ /* 0x000e220000002000 */
[----:B------:R-:W-:-:S05]  /*0ca0*/  SEL R16, R16, RZ, P5 ;  /* 0x000000ff10107207 */ /* 0x000fca0002800000 */
[----:B------:R-:W-:Y:S01]  /*0cb0*/  FADD R16, R16, 0.0010000000474974513054 ;  /* 0x3a83126f10107421 */ /* 0x000fe20000000000 */
[----:B-1----:R-:W-:Y:S01]  /*0cc0*/  FMUL R54, R54, R39 ;  /* 0x0000002736367220 */ /* 0x002fe20000400000 */
[----:B------:R1:W-:Y:S01]  /*0cd0*/  MUFU.RCP R36, R56 ;  /* 0x0000003800247308 */ /* 0x0003e20000001000 */
[----:B------:R-:W-:-:S07]  /*0ce0*/  @P4 FMUL R37, R37, 0.25 ;  /* 0x3e80000025254820 */ /* 0x000fce0000400000 */
[----:B------:R-:W0:Y:S01]  /*0cf0*/  MUFU.SQRT R39, R16 ;  /* 0x0000001000277308 */ /* 0x000e220000002000 */
[----:B-1----:R-:W-:Y:S02]  /*0d00*/  FSEL R56, R59, 1, P4 ;  /* 0x3f8000003b387808 */ /* 0x002fe40002000000 */
[----:B0-----:R-:W-:Y:S01]  /*0d10*/  FSETP.GT.AND P4, PT, R38, 8.50705917302346158658e+37, PT ;  /* 0x7e8000002600780b */ /* 0x001fe20003f84000 */
[----:B------:R-:W-:Y:S02]  /*0d20*/  @!P3 FMUL R37, R37, 16777216 ;  /* 0x4b8000002525b820 */ /* 0x000fe40000400000 */
[----:B------:R-:W-:Y:S01]  /*0d30*/  @!P3 FMUL R56, R56, 16777216 ;  /* 0x4b8000003838b820 */ /* 0x000fe20000400000 */
[----:B------:R-:W-:Y:S02]  /*0d40*/  FSETP.GEU.AND P3, PT, R38, 1.175494350822287508e-38, PT ;  /* 0x008000002600780b */ /* 0x000fe40003f6e000 */
[----:B------:R-:W-:Y:S02]  /*0d50*/  FSEL R61, R59, 1, P4 ;  /* 0x3f8000003b3d7808 */ /* 0x000fe40002000000 */
[----:B------:R-:W-:-:S05]  /*0d60*/  SEL R17, R17, RZ, P5 ;  /* 0x000000ff11117207 */ /* 0x000fca0002800000 */
[----:B------:R-:W-:Y:S01]  /*0d70*/  @P4 FMUL R38, R38, 0.25 ;  /* 0x3e80000026264820 */ /* 0x000fe20000400000 */
[----:B------:R-:W-:Y:S01]  /*0d80*/  FSETP.GT.AND P4, PT, R39, 8.50705917302346158658e+37, PT ;  /* 0x7e8000002700780b */ /* 0x000fe20003f84000 */
[----:B------:R-:W0:Y:S01]  /*0d90*/  MUFU.RCP R55, R37 ;  /* 0x0000002500377308 */ /* 0x000e220000001000 */
[----:B------:R-:W-:Y:S01]  /*0da0*/  FADD R17, R17, 0.0010000000474974513054 ;  /* 0x3a83126f11117421 */ /* 0x000fe20000000000 */
[----:B------:R-:W-:Y:S01]  /*0db0*/  @!P3 FMUL R38, R38, 16777216 ;  /* 0x4b8000002626b820 */ /* 0x000fe20000400000 */
[----:B------:R-:W-:Y:S01]  /*0dc0*/  @!P3 FMUL R61, R61, 16777216 ;  /* 0x4b8000003d3db820 */ /* 0x000fe20000400000 */
[----:B------:R-:W-:-:S04]  /*0dd0*/  FSETP.GEU.AND P3, PT, R39, 1.175494350822287508e-38, PT ;  /* 0x008000002700780b */ /* 0x000fc80003f6e000 */
[----:B------:R-:W1:Y:S01]  /*0de0*/  MUFU.SQRT R37, R17 ;  /* 0x0000001100257308 */ /* 0x000e620000002000 */
[----:B------:R-:W-:-:S03]  /*0df0*/  SEL R18, R18, RZ, P5 ;  /* 0x000000ff12127207 */ /* 0x000fc60002800000 */
[----:B------:R-:W-:Y:S02]  /*0e00*/  @P4 FMUL R39, R39, 0.25 ;  /* 0x3e80000027274820 */ /* 0x000fe40000400000 */
[----:B------:R-:W-:Y:S01]  /*0e10*/  FADD R16, R18, 0.0010000000474974513054 ;  /* 0x3a83126f12107421 */ /* 0x000fe20000000000 */
[----:B0-----:R-:W-:Y:S02]  /*0e20*/  FMUL R55, R55, R56 ;  /* 0x0000003837377220 */ /* 0x001fe40000400000 */
[----:B------:R-:W-:Y:S01]  /*0e30*/  @!P3 FMUL R39, R39, 16777216 ;  /* 0x4b8000002727b820 */ /* 0x000fe20000400000 */
[----:B------:R0:W-:Y:S08]  /*0e40*/  MUFU.RCP R56, R38 ;  /* 0x0000002600387308 */ /* 0x0001f00000001000 */
[----:B------:R-:W1:Y:S01]  /*0e50*/  MUFU.SQRT R16, R16 ;  /* 0x0000001000107308 */ /* 0x000e620000002000 */
[----:B0-----:R-:W-:-:S02]  /*0e60*/  FSEL R38, R59, 1, P4 ;  /* 0x3f8000003b267808 */ /* 0x001fc40002000000 */
[----:B-1----:R-:W-:-:S05]  /*0e70*/  FSETP.GT.AND P4, PT, R37, 8.50705917302346158658e+37, PT ;  /* 0x7e8000002500780b */ /* 0x002fca0003f84000 */
[----:B------:R-:W0:Y:S01]  /*0e80*/  MUFU.RCP R39, R39 ;  /* 0x0000002700277308 */ /* 0x000e220000001000 */
[----:B------:R-:W-:Y:S01]  /*0e90*/  @!P3 FMUL R38, R38, 16777216 ;  /* 0x4b8000002626b820 */ /* 0x000fe20000400000 */
[----:B------:R-:W-:Y:S02]  /*0ea0*/  FSETP.GEU.AND P3, PT, R37, 1.175494350822287508e-38, PT ;  /* 0x008000002500780b */ /* 0x000fe40003f6e000 */
[----:B------:R-:W-:Y:S02]  /*0eb0*/  SEL R19, R19, RZ, P5 ;  /* 0x000000ff13137207 */ /* 0x000fe40002800000 */
[----:B------:R-:W-:Y:S02]  /*0ec0*/  FSEL R62, R59, 1, P4 ;  /* 0x3f8000003b3e7808 */ /* 0x000fe40002000000 */
[----:B------:R-:W-:Y:S01]  /*0ed0*/  @P4 FMUL R37, R37, 0.25 ;  /* 0x3e80000025254820 */ /* 0x000fe20000400000 */
[----:B------:R-:W-:Y:S01]  /*0ee0*/  FADD R19, R19, 0.0010000000474974513054 ;  /* 0x3a83126f13137421 */ /* 0x000fe20000000000 */
[----:B------:R-:W-:Y:S01]  /*0ef0*/  FSETP.GT.AND P4, PT, R16, 8.50705917302346158658e+37, PT ;  /* 0x7e8000001000780b */ /* 0x000fe20003f84000 */
[----:B0-----:R-:W-:-:S04]  /*0f00*/  FMUL R18, R39, R38 ;  /* 0x0000002627127220 */ /* 0x001fc80000400000 */
[----:B------:R-:W-:Y:S01]  /*0f10*/  @!P3 FMUL R37, R37, 16777216 ;  /* 0x4b8000002525b820 */ /* 0x000fe20000400000 */
[----:B------:R-:W0:Y:S01]  /*0f20*/  MUFU.SQRT R38, R19 ;  /* 0x0000001300267308 */ /* 0x000e220000002000 */
[----:B------:R-:W-:Y:S01]  /*0f30*/  @!P3 FMUL R62, R62, 16777216 ;  /* 0x4b8000003e3eb820 */ /* 0x000fe20000400000 */
[----:B------:R-:W-:Y:S02]  /*0f40*/  FSETP.GEU.AND P3, PT, R16, 1.175494350822287508e-38, PT ;  /* 0x008000001000780b */ /* 0x000fe40003f6e000 */
[----:B------:R-:W-:-:S03]  /*0f50*/  FSEL R39, R59, 1, P4 ;  /* 0x3f8000003b277808 */ /* 0x000fc60002000000 */
[----:B------:R-:W-:Y:S01]  /*0f60*/  @P4 FMUL R16, R16, 0.25 ;  /* 0x3e80000010104820 */ /* 0x000fe20000400000 */
[----:B------:R-:W-:-:S07]  /*0f70*/  FMUL R56, R56, R61 ;  /* 0x0000003d38387220 */ /* 0x000fce0000400000 */
[----:B------:R-:W-:Y:S01]  /*0f80*/  @!P3 FMUL R16, R16, 16777216 ;  /* 0x4b8000001010b820 */ /* 0x000fe20000400000 */
[C---:B0-----:R-:W-:Y:S01]  /*0f90*/  FSETP.GT.AND P4, PT, R38.reuse, 8.50705917302346158658e+37, PT ;  /* 0x7e8000002600780b */ /* 0x041fe20003f84000 */
[----:B------:R-:W-:Y:S01]  /*0fa0*/  @!P3 FMUL R39, R39, 16777216 ;  /* 0x4b8000002727b820 */ /* 0x000fe20000400000 */
[----:B------:R-:W-:-:S03]  /*0fb0*/  FSETP.GEU.AND P3, PT, R38, 1.175494350822287508e-38, PT ;  /* 0x008000002600780b */ /* 0x000fc60003f6e000 */
[----:B------:R-:W0:Y:S01]  /*0fc0*/  MUFU.RCP R16, R16 ;  /* 0x0000001000107308 */ /* 0x000e220000001000 */
[----:B--2---:R-:W-:-:S05]  /*0fd0*/  SEL R32, R32, RZ, P1 ;  /* 0x000000ff20207207 */ /* 0x004fca0000800000 */
[----:B------:R-:W-:-:S04]  /*0fe0*/  FADD R32, R32, 0.0010000000474974513054 ;  /* 0x3a83126f20207421 */ /* 0x000fc80000000000 */
[----:B------:R1:W2:Y:S01]  /*0ff0*/  MUFU.SQRT R61, R32 ;  /* 0x00000020003d7308 */ /* 0x0002a20000002000 */
[----:B------:R-:W-:Y:S01]  /*1000*/  @P4 FMUL R38, R38, 0.25 ;  /* 0x3e80000026264820 */ /* 0x000fe20000400000 */
[----:B------:R-:W-:-:S03]  /*1010*/  SEL R33, R33, RZ, P1 ;  /* 0x000000ff21217207 */ /* 0x000fc60000800000 */
[----:B------:R-:W-:-:S03]  /*1020*/  @!P3 FMUL R38, R38, 16777216 ;  /* 0x4b8000002626b820 */ /* 0x000fc60000400000 */
[----:B------:R2:W2:Y:S01]  /*1030*/  MUFU.RCP R17, R37 ;  /* 0x0000002500117308 */ /* 0x0004a20000001000 */
[----:B0-----:R-:W-:Y:S01]  /*1040*/  FMUL R19, R16, R39 ;  /* 0x0000002710137220 */ /* 0x001fe20000400000 */
[----:B-1----:R-:W-:Y:S01]  /*1050*/  SEL R32, R34, RZ, P1 ;  /* 0x000000ff22207207 */ /* 0x002fe20000800000 */
[----:B--2---:R-:W-:Y:S01]  /*1060*/  FADD R37, R33, 0.0010000000474974513054 ;  /* 0x3a83126f21257421 */ /* 0x004fe20000000000 */
[----:B------:R-:W-:-:S04]  /*1070*/  FSEL R33, R59, 1, P4 ;  /* 0x3f8000003b217808 */ /* 0x000fc80002000000 */
[----:B------:R-:W0:Y:S01]  /*1080*/  MUFU.RCP R38, R38 ;  /* 0x0000002600267308 */ /* 0x000e220000001000 */
[----:B------:R-:W-:Y:S01]  /*1090*/  FSETP.GT.AND P4, PT, R61, 8.50705917302346158658e+37, PT ;  /* 0x7e8000003d00780b */ /* 0x000fe20003f84000 */
[----:B------:R-:W-:-:S06]  /*10a0*/  @!P3 FMUL R33, R33, 16777216 ;  /* 0x4b8000002121b820 */ /* 0x000fcc0000400000 */
[----:B------:R-:W1:Y:S01]  /*10b0*/  MUFU.SQRT R39, R37 ;  /* 0x0000002500277308 */ /* 0x000e620000002000 */
[----:B------:R-:W-:Y:S01]  /*10c0*/  FSETP.GEU.AND P3, PT, R61, 1.175494350822287508e-38, PT ;  /* 0x008000003d00780b */ /* 0x000fe20003f6e000 */
[----:B------:R-:W-:Y:S01]  /*10d0*/  FADD R32, R32, 0.0010000000474974513054 ;  /* 0x3a83126f20207421 */ /* 0x000fe20000000000 */
[----:B------:R-:W-:Y:S01]  /*10e0*/  FMUL R17, R17, R62 ;  /* 0x0000003e11117220 */ /* 0x000fe20000400000 */
[----:B------:R-:W-:Y:S02]  /*10f0*/  FSEL R62, R59, 1, P4 ;  /* 0x3f8000003b3e7808 */ /* 0x000fe40002000000 */
[----:B------:R-:W-:Y:S02]  /*1100*/  @P4 FMUL R61, R61, 0.25 ;  /* 0x3e8000003d3d4820 */ /* 0x000fe40000400000 */
[----:B------:R-:W2:Y:S01]  /*1110*/  MUFU.SQRT R32, R32 ;  /* 0x0000002000207308 */ /* 0x000ea20000002000 */
[----:B0-----:R-:W-:Y:S01]  /*1120*/  FMUL R16, R38, R33 ;  /* 0x0000002126107220 */ /* 0x001fe20000400000 */
[----:B------:R-:W-:-:S02]  /*1130*/  SEL R33, R35, RZ, P1 ;  /* 0x000000ff23217207 */ /* 0x000fc40000800000 */
[----:B-1----:R-:W-:Y:S02]  /*1140*/  FSETP.GT.AND P4, PT, R39, 8.50705917302346158658e+37, PT ;  /* 0x7e8000002700780b */ /* 0x002fe40003f84000 */
[----:B------:R-:W-:Y:S01]  /*1150*/  @!P3 FMUL R61, R61, 16777216 ;  /* 0x4b8000003d3db820 */ /* 0x000fe20000400000 */
[----:B------:R-:W-:Y:S01]  /*1160*/  @!P3 FMUL R62, R62, 16777216 ;  /* 0x4b8000003e3eb820 */ /* 0x000fe20000400000 */
[----:B------:R-:W-:Y:S01]  /*1170*/  FSETP.GEU.AND P3, PT, R39, 1.175494350822287508e-38, PT ;  /* 0x008000002700780b */ /* 0x000fe20003f6e000 */
[----:B------:R-:W-:Y:S01]  /*1180*/  FADD R33, R33, 0.0010000000474974513054 ;  /* 0x3a83126f21217421 */ /* 0x000fe20000000000 */
[----:B------:R-:W-:-:S05]  /*1190*/  FSEL R35, R59, 1, P4 ;  /* 0x3f8000003b237808 */ /* 0x000fca0002000000 */
[----:B------:R-:W0:Y:S02]  /*11a0*/  MUFU.SQRT R33, R33 ;  /* 0x0000002100217308 */ /* 0x000e240000002000 */
[----:B------:R-:W-:Y:S01]  /*11b0*/  @P4 FMUL R39, R39, 0.25 ;  /* 0x3e80000027274820 */ /* 0x000fe20000400000 */
[----:B--2---:R-:W-:-:S03]  /*11c0*/  FSETP.GT.AND P4, PT, R32, 8.50705917302346158658e+37, PT ;  /* 0x7e8000002000780b */ /* 0x004fc60003f84000 */
[----:B------:R-:W-:Y:S01]  /*11d0*/  @!P3 FMUL R35, R35, 16777216 ;  /* 0x4b8000002323b820 */ /* 0x000fe20000400000 */
[----:B------:R-:W-:Y:S01]  /*11e0*/  @!P3 FMUL R39, R39, 16777216 ;  /* 0x4b8000002727b820 */ /* 0x000fe20000400000 */
[----:B------:R-:W-:Y:S02]  /*11f0*/  FSETP.GEU.AND P3, PT, R32, 1.175494350822287508e-38, PT ;  /* 0x008000002000780b */ /* 0x000fe40003f6e000 */
[----:B------:R-:W-:-:S06]  /*1200*/  FSEL R34, R59, 1, P4 ;  /* 0x3f8000003b227808 */ /* 0x000fcc0002000000 */
[----:B------:R-:W-:Y:S01]  /*1210*/  @P4 FMUL R32, R32, 0.25 ;  /* 0x3e80000020204820 */ /* 0x000fe20000400000 */
[----:B0-----:R-:W-:-:S04]  /*1220*/  FSETP.GT.AND P4, PT, R33, 8.50705917302346158658e+37, PT ;  /* 0x7e8000002100780b */ /* 0x001fc80003f84000 */
[----:B------:R-:W-:Y:S01]  /*1230*/  @!P3 FMUL R32, R32, 16777216 ;  /* 0x4b8000002020b820 */ /* 0x000fe20000400000 */
[----:B------:R-:W-:Y:S01]  /*1240*/  @!P3 FMUL R34, R34, 16777216 ;  /* 0x4b8000002222b820 */ /* 0x000fe20000400000 */
[C---:B------:R-:W-:Y:S01]  /*1250*/  FSETP.GEU.AND P3, PT, R33.reuse, 1.175494350822287508e-38, PT ;  /* 0x008000002100780b */ /* 0x040fe20003f6e000 */
[----:B------:R-:W-:Y:S06]  /*1260*/  MUFU.RCP R38, R39 ;  /* 0x0000002700267308 */ /* 0x000fec0000001000 */
[----:B------:R-:W-:Y:S02]  /*1270*/  @P4 FMUL R33, R33, 0.25 ;  /* 0x3e80000021214820 */ /* 0x000fe40000400000 */
[----:B------:R-:W0:Y:S04]  /*1280*/  MUFU.RCP R39, R32 ;  /* 0x0000002000277308 */ /* 0x000e280000001000 */
[----:B------:R-:W-:-:S04]  /*1290*/  @!P3 FMUL R33, R33, 16777216 ;  /* 0x4b8000002121b820 */ /* 0x000fc80000400000 */
[----:B------:R-:W1:Y:S08]  /*12a0*/  MUFU.RCP R61, R61 ;  /* 0x0000003d003d7308 */ /* 0x000e700000001000 */
[----:B------:R-:W2:Y:S01]  /*12b0*/  MUFU.RCP R33, R33 ;  /* 0x0000002100217308 */ /* 0x000ea20000001000 */
[----:B0-----:R-:W-:Y:S01]  /*12c0*/  FMUL R39, R39, R34 ;  /* 0x0000002227277220 */ /* 0x001fe20000400000 */
[----:B------:R-:W-:-:S02]  /*12d0*/  FSEL R34, R59, 1, P4 ;  /* 0x3f8000003b227808 */ /* 0x000fc40002000000 */
[----:B----4-:R-:W-:Y:S01]  /*12e0*/  SEL R23, R23, RZ, P1 ;  /* 0x000000ff17177207 */ /* 0x010fe20000800000 */
[----:B-1----:R-:W-:Y:S01]  /*12f0*/  FMUL R37, R61, R62 ;  /* 0x0000003e3d257220 */ /* 0x002fe20000400000 */
[----:B---3--:R-:W-:Y:S01]  /*1300*/  SEL R62, R31, RZ, P1 ;  /* 0x000000ff1f3e7207 */ /* 0x008fe20000800000 */
[----:B------:R-:W-:Y:S01]  /*1310*/  @!P3 FMUL R34, R34, 16777216 ;  /* 0x4b8000002222b820 */ /* 0x000fe20000400000 */
[----:B------:R-:W-:Y:S01]  /*1320*/  IMAD.SHL.U32 R31, R60, 0x40, RZ ;  /* 0x000000403c1f7824 */ /* 0x000fe200078e00ff */
[----:B-----5:R-:W-:Y:S01]  /*1330*/  SEL R59, R27, RZ, P1 ;  /* 0x000000ff1b3b7207 */ /* 0x020fe20000800000 */
[----:B------:R-:W-:Y:S01]  /*1340*/  IMAD.SHL.U32 R57, R57, 0x40, RZ ;  /* 0x0000004039397824 */ /* 0x000fe200078e00ff */
[----:B------:R-:W-:Y:S01]  /*1350*/  SEL R27, R8, RZ, P1 ;  /* 0x000000ff081b7207 */ /* 0x000fe20000800000 */
[----:B------:R-:W-:Y:S01]  /*1360*/  FADD R23, R23, -R62 ;  /* 0x8000003e17177221 */ /* 0x000fe20000000000 */
[----:B--2---:R-:W-:Y:S01]  /*1370*/  FMUL R60, R33, R34 ;  /* 0x00000022213c7220 */ /* 0x004fe20000400000 */
[----:B------:R-:W-:-:S02]  /*1380*/  IADD3 R34, P3, R52, R31, RZ ;  /* 0x0000001f34227210 */ /* 0x000fc40007f7e0ff */
[----:B------:R-:W-:Y:S02]  /*1390*/  SEL R8, R9, RZ, P1 ;  /* 0x000000ff09087207 */ /* 0x000fe40000800000 */
[----:B------:R-:W-:Y:S02]  /*13a0*/  SEL R9, R10, RZ, P1 ;  /* 0x000000ff0a097207 */ /* 0x000fe40000800000 */
[----:B------:R-:W-:Y:S02]  /*13b0*/  SEL R62, R11, RZ, P1 ;  /* 0x000000ff0b3e7207 */ /* 0x000fe40000800000 */
[----:B------:R-:W-:Y:S02]  /*13c0*/  SEL R28, R28, RZ, P1 ;  /* 0x000000ff1c1c7207 */ /* 0x000fe40000800000 */
[----:B------:R-:W-:Y:S02]  /*13d0*/  SEL R29, R29, RZ, P1 ;  /* 0x000000ff1d1d7207 */ /* 0x000fe40000800000 */
[----:B------:R-:W-:-:S02]  /*13e0*/  SEL R11, R20, RZ, P1 ;  /* 0x000000ff140b7207 */ /* 0x000fc40000800000 */
[----:B------:R-:W-:Y:S02]  /*13f0*/  SEL R10, R21, RZ, P1 ;  /* 0x000000ff150a7207 */ /* 0x000fe40000800000 */
[----:B------:R-:W-:Y:S02]  /*1400*/  LEA.HI.X.SX32 R33, R31, R58, 0x1, P3 ;  /* 0x0000003a1f217211 */ /* 0x000fe400018f0eff */
[----:B------:R-:W-:Y:S02]  /*1410*/  IADD3 R31, P4, R52, R57, RZ ;  /* 0x00000039341f7210 */ /* 0x000fe40007f9e0ff */
[----:B------:R-:W-:Y:S01]  /*1420*/  LEA R32, P3, R34, UR6, 0x2 ;  /* 0x0000000622207c11 */ /* 0x000fe2000f8610ff */
[----:B------:R-:W-:Y:S01]  /*1430*/  FMUL R38, R38, R35 ;  /* 0x0000002326267220 */ /* 0x000fe20000400000 */
[----:B------:R-:W-:Y:S01]  /*1440*/  FADD R29, R10, -R29 ;  /* 0x8000001d0a1d7221 */ /* 0x000fe20000000000 */
[----:B------:R-:W-:Y:S01]  /*1450*/  FADD R28, R11, -R28 ;  /* 0x8000001c0b1c7221 */ /* 0x000fe20000000000 */
[----:B------:R-:W-:-:S02]  /*1460*/  SEL R30, R30, RZ, P1 ;  /* 0x000000ff1e1e7207 */ /* 0x000fc40000800000 */
[----:B------:R-:W-:Y:S02]  /*1470*/  SEL R21, R22, RZ, P1 ;  /* 0x000000ff16157207 */ /* 0x000fe40000800000 */
[----:B------:R-:W-:Y:S02]  /*1480*/  LEA.HI.X.SX32 R58, R57, R58, 0x1, P4 ;  /* 0x0000003a393a7211 */ /* 0x000fe400020f0eff */
[----:B------:R-:W-:Y:S01]  /*1490*/  LEA.HI.X R33, R34, UR7, R33, 0x2, P3 ;  /* 0x0000000722217c11 */ /* 0x000fe200098f1421 */
[----:B------:R-:W-:Y:S01]  /*14a0*/  FMUL R29, R38, R29 ;  /* 0x0000001d261d7220 */ /* 0x000fe20000400000 */
[----:B------:R-:W-:Y:S01]  /*14b0*/  SEL R24, R24, RZ, P1 ;  /* 0x000000ff18187207 */ /* 0x000fe20000800000 */
[----:B------:R-:W-:Y:S01]  /*14c0*/  FMUL R28, R37, R28 ;  /* 0x0000001c251c7220 */ /* 0x000fe20000400000 */
[----:B------:R-:W-:Y:S02]  /*14d0*/  SEL R25, R25, RZ, P1 ;  /* 0x000000ff19197207 */ /* 0x000fe40000800000 */
[----:B------:R-:W-:Y:S01]  /*14e0*/  LEA R34, P4, R31, UR6, 0x2 ;  /* 0x000000061f227c11 */ /* 0x000fe2000f8810ff */
[----:B------:R-:W-:-:S02]  /*14f0*/  FADD R30, R21, -R30 ;  /* 0x8000001e151e7221 */ /* 0x000fc40000000000 */
[----:B------:R-:W-:Y:S01]  /*1500*/  FFMA R57, R25, R29, R8 ;  /* 0x0000001d19397223 */ /* 0x000fe20000000008 */
[----:B------:R-:W-:Y:S01]  /*1510*/  LEA.HI.X R35, R31, UR7, R58, 0x2, P4 ;  /* 0x000000071f237c11 */ /* 0x000fe2000a0f143a */
[----:B------:R-:W-:Y:S01]  /*1520*/  FFMA R58, R24, R28, R27 ;  /* 0x0000001c183a7223 */ /* 0x000fe2000000001b */
[----:B------:R-:W-:Y:S01]  /*1530*/  SEL R26, R26, RZ, P1 ;  /* 0x000000ff1a1a7207 */ /* 0x000fe20000800000 */
[----:B------:R-:W0:Y:S01]  /*1540*/  LDC.64 R24, c[0x0][0x268] ;  /* 0x00009a00ff187b82 */ /* 0x000e220000000a00 */
[----:B------:R-:W-:Y:S02]  /*1550*/  VIADD R20, R7, 0x200 ;  /* 0x0000020007147836 */ /* 0x000fe40000000000 */
[----:B------:R-:W-:Y:S01]  /*1560*/  FMUL R60, R60, R23 ;  /* 0x000000173c3c7220 */ /* 0x000fe20000400000 */
[----:B------:R-:W-:Y:S01]  /*1570*/  FMUL R30, R39, R30 ;  /* 0x0000001e271e7220 */ /* 0x000fe20000400000 */
[----:B------:R-:W-:-:S03]  /*1580*/  ISETP.GT.AND P1, PT, R52, 0x3f, PT ;  /* 0x0000003f3400780c */ /* 0x000fc60003f24270 */
[----:B------:R-:W1:Y:S01]  /*1590*/  LDC.64 R38, c[0x0][0x270] ;  /* 0x00009c00ff267b82 */ /* 0x000e620000000a00 */
[----:B------:R-:W-:Y:S01]  /*15a0*/  FFMA R59, R59, R60, R62 ;  /* 0x0000003c3b3b7223 */ /* 0x000fe2000000003e */
[----:B------:R-:W-:Y:S01]  /*15b0*/  ISETP.LT.AND P3, PT, R20, 0x15200, P1 ;  /* 0x000152001400780c */ /* 0x000fe20000f61270 */
[----:B------:R-:W-:Y:S01]  /*15c0*/  FFMA R60, R26, R30, R9 ;  /* 0x0000001e1a3c7223 */ /* 0x000fe20000000009 */
[----:B------:R-:W-:Y:S02]  /*15d0*/  SEL R8, R14, RZ, P5 ;  /* 0x000000ff0e087207 */ /* 0x000fe40002800000 */
[----:B------:R-:W-:Y:S02]  /*15e0*/  SEL R9, R15, RZ, P5 ;  /* 0x000000ff0f097207 */ /* 0x000fe40002800000 */
[----:B------:R-:W-:Y:S02]  /*15f0*/  SEL R20, R47, RZ, P5 ;  /* 0x000000ff2f147207 */ /* 0x000fe40002800000 */
[----:B------:R-:W-:-:S02]  /*1600*/  SEL R21, R46, RZ, P5 ;  /* 0x000000ff2e157207 */ /* 0x000fc40002800000 */
[----:B------:R-:W-:Y:S01]  /*1610*/  ISETP.LT.AND P4, PT, R7, 0x15200, P1 ;  /* 0x000152000700780c */ /* 0x000fe20000f81270 */
[----:B------:R-:W-:Y:S01]  /*1620*/  FADD R9, R9, -R20 ;  /* 0x8000001409097221 */ /* 0x000fe20000000000 */
[----:B------:R-:W-:Y:S01]  /*1630*/  SEL R12, R12, RZ, P5 ;  /* 0x000000ff0c0c7207 */ /* 0x000fe20002800000 */
[----:B------:R-:W-:Y:S01]  /*1640*/  FADD R8, R8, -R21 ;  /* 0x8000001508087221 */ /* 0x000fe20000000000 */
[----:B------:R-:W-:Y:S02]  /*1650*/  SEL R13, R13, RZ, P5 ;  /* 0x000000ff0d0d7207 */ /* 0x000fe40002800000 */
[----:B------:R-:W-:Y:S02]  /*1660*/  SEL R11, R44, RZ, P5 ;  /* 0x000000ff2c0b7207 */ /* 0x000fe40002800000 */
[----:B------:R-:W-:Y:S01]  /*1670*/  SEL R10, R45, RZ, P5 ;  /* 0x000000ff2d0a7207 */ /* 0x000fe20002800000 */
[----:B------:R-:W-:Y:S01]  /*1680*/  FMUL R36, R36, R63 ;  /* 0x0000003f24247220 */ /* 0x000fe20000400000 */
[----:B------:R-:W-:Y:S01]  /*1690*/  SEL R37, R40, RZ, P6 ;  /* 0x000000ff28257207 */ /* 0x000fe20003000000 */
[----:B------:R-:W-:Y:S01]  /*16a0*/  FMUL R40, R16, R9 ;  /* 0x0000000910287220 */ /* 0x000fe20000400000 */
[----:B------:R-:W-:Y:S01]  /*16b0*/  SEL R63, R41, RZ, P6 ;  /* 0x000000ff293f7207 */ /* 0x000fe20003000000 */
[----:B------:R-:W-:Y:S01]  /*16c0*/  FMUL R41, R19, R8 ;  /* 0x0000000813297220 */ /* 0x000fe20000400000 */
[----:B------:R-:W-:Y:S01]  /*16d0*/  SEL R15, R42, RZ, P6 ;  /* 0x000000ff2a0f7207 */ /* 0x000fe20003000000 */
[----:B------:R-:W-:Y:S01]  /*16e0*/  FADD R42, R13, -R10 ;  /* 0x8000000a0d2a7221 */ /* 0x000fe20000000000 */
[----:B------:R-:W-:Y:S01]  /*16f0*/  SEL R14, R43, RZ, P6 ;  /* 0x000000ff2b0e7207 */ /* 0x000fe20003000000 */
[----:B------:R-:W-:Y:S01]  /*1700*/  FADD R43, R12, -R11 ;  /* 0x8000000b0c2b7221 */ /* 0x000fe20000000000 */
[----:B------:R-:W-:-:S02]  /*1710*/  CS2R R8, SRZ ;  /* 0x0000000000087805 */ /* 0x000fc4000001ff00 */
[----:B------:R-:W-:Y:S02]  /*1720*/  CS2R R10, SRZ ;  /* 0x00000000000a7805 */ /* 0x000fe4000001ff00 */
[----:B------:R-:W-:Y:S02]  /*1730*/  SEL R51, R51, RZ, P6 ;  /* 0x000000ff33337207 */ /* 0x000fe40003000000 */
[----:B------:R-:W-:Y:S02]  /*1740*/  SEL R50, R50, RZ, P6 ;  /* 0x000000ff32327207 */ /* 0x000fe40003000000 */
[----:B------:R-:W-:Y:S01]  /*1750*/  CS2R R26, SRZ ;  /* 0x00000000001a7805 */ /* 0x000fe2000001ff00 */
[----:B------:R0:W2:Y:S01]  /*1760*/  @P4 LDG.E.EL.128 R8, desc[UR4][R32.64+-0x100] ;  /* 0xffff000420084981 */ /* 0x0000a2000c2e1d00 */
[----:B------:R-:W-:Y:S01]  /*1770*/  SEL R44, R48, RZ, P6 ;  /* 0x000000ff302c7207 */ /* 0x000fe20003000000 */
[----:B------:R-:W-:Y:S01]  /*1780*/  FADD R61, R51, -R14 ;  /* 0x8000000e333d7221 */ /* 0x000fe20000000000 */
[----:B------:R-:W-:Y:S01]  /*1790*/  SEL R64, R49, RZ, P6 ;  /* 0x000000ff31407207 */ /* 0x000fe20003000000 */
[----:B------:R-:W-:Y:S01]  /*17a0*/  FADD R62, R50, -R15 ;  /* 0x8000000f323e7221 */ /* 0x000fe20000000000 */
[----:B------:R-:W3:Y:S01]  /*17b0*/  LDC.64 R48, c[0x0][0x228] ;  /* 0x00008a00ff307b82 */ /* 0x000ee20000000a00 */
[----:B-1----:R-:W-:-:S04]  /*17c0*/  IMAD.WIDE R38, R52, 0x4, R38 ;  /* 0x0000000434267825 */ /* 0x002fc800078e0226 */
[----:B0-----:R-:W-:Y:S01]  /*17d0*/  IMAD.WIDE R32, R52, 0x4, R24 ;  /* 0x0000000434207825 */ /* 0x001fe200078e0218 */
[----:B------:R-:W-:Y:S02]  /*17e0*/  CS2R R24, SRZ ;  /* 0x0000000000187805 */ /* 0x000fe4000001ff00 */
[----:B------:R-:W0:Y:S04]  /*17f0*/  LDC.64 R50, c[0x0][0x230] ;  /* 0x00008c00ff327b82 */ /* 0x000e280000000a00 */
[----:B------:R-:W4:Y:S01]  /*1800*/  @P4 LDG.E.EL.128 R24, desc[UR4][R38.64+-0x100] ;  /* 0xffff000426184981 */ /* 0x000f22000c2e1d00 */
[----:B------:R-:W-:Y:S01]  /*1810*/  FMUL R43, R18, R43 ;  /* 0x0000002b122b7220 */ /* 0x000fe20000400000 */
[----:B------:R-:W-:Y:S01]  /*1820*/  FMUL R42, R17, R42 ;  /* 0x0000002a112a7220 */ /* 0x000fe20000400000 */
[----:B------:R-:W-:-:S02]  /*1830*/  CS2R R12, SRZ ;  /* 0x00000000000c7805 */ /* 0x000fc4000001ff00 */
[----:B------:R-:W-:Y:S02]  /*1840*/  CS2R R14, SRZ ;  /* 0x00000000000e7805 */ /* 0x000fe4000001ff00 */
[----:B------:R-:W-:Y:S02]  /*1850*/  CS2R R16, SRZ ;  /* 0x0000000000107805 */ /* 0x000fe4000001ff00 */
[----:B------:R-:W-:Y:S02]  /*1860*/  CS2R R18, SRZ ;  /* 0x0000000000127805 */ /* 0x000fe4000001ff00 */
[----:B------:R-:W-:Y:S02]  /*1870*/  CS2R R20, SRZ ;  /* 0x0000000000147805 */ /* 0x000fe4000001ff00 */
[----:B------:R-:W-:Y:S02]  /*1880*/  CS2R R22, SRZ ;  /* 0x0000000000167805 */ /* 0x000fe4000001ff00 */
[----:B------:R-:W-:-:S02]  /*1890*/  CS2R R28, SRZ ;  /* 0x00000000001c7805 */ /* 0x000fc4000001ff00 */
[----:B------:R-:W-:Y:S01]  /*18a0*/  CS2R R30, SRZ ;  /* 0x00000000001e7805 */ /* 0x000fe2000001ff00 */
[----:B------:R-:W-:Y:S01]  /*18b0*/  FADD R37, R44, -R37 ;  /* 0x800000252c257221 */ /* 0x000fe20000000000 */
[----:B------:R1:W5:Y:S01]  /*18c0*/  @P3 LDG.E.EL.128 R16, desc[UR4][R34.64+-0x100] ;  /* 0xffff000422103981 */ /* 0x000362000c2e1d00 */
[----:B---3--:R-:W-:-:S04]  /*18d0*/  IMAD.WIDE R48, R52, 0x4, R48 ;  /* 0x0000000434307825 */ /* 0x008fc800078e0230 */
[----:B------:R-:W-:Y:S01]  /*18e0*/  FMUL R44, R36, R37 ;  /* 0x00000025242c7220 */ /* 0x000fe20000400000 */
[----:B------:R-:W3:Y:S01]  /*18f0*/  @P4 LDG.E.EL.128 R12, desc[UR4][R32.64+-0x100] ;  /* 0xffff0004200c4981 */ /* 0x000ee2000c2e1d00 */
[----:B------:R-:W-:-:S03]  /*1900*/  CS2R R36, SRZ ;  /* 0x0000000000247805 */ /* 0x000fc6000001ff00 */
[----:B------:R0:W2:Y:S01]  /*1910*/  @P3 LDG.E.EL.128 R20, desc[UR4][R32.64+-0x100] ;  /* 0xffff000420143981 */ /* 0x0000a2000c2e1d00 */
[----:B-1----:R-:W-:-:S03]  /*1920*/  CS2R R34, SRZ ;  /* 0x0000000000227805 */ /* 0x002fc6000001ff00 */
[----:B------:R1:W2:Y:S01]  /*1930*/  @P3 LDG.E.EL.128 R28, desc[UR4][R38.64+-0x100] ;  /* 0xffff0004261c3981 */ /* 0x0002a2000c2e1d00 */
[----:B0-----:R-:W-:Y:S01]  /*1940*/  IMAD.WIDE R50, R52, 0x4, R50 ;  /* 0x0000000434327825 */ /* 0x001fe200078e0232 */
[----:B------:R-:W-:Y:S02]  /*1950*/  CS2R R32, SRZ ;  /* 0x0000000000207805 */ /* 0x000fe4000001ff00 */
[----:B-1----:R-:W-:-:S04]  /*1960*/  CS2R R38, SRZ ;  /* 0x0000000000267805 */ /* 0x002fc8000001ff00 */
[----:B------:R-:W2:Y:S04]  /*1970*/  @P6 LDG.E.EL.128 R32, desc[UR4][R48.64] ;  /* 0x0000000430206981 */ /* 0x000ea8000c2e1d00 */
[----:B------:R-:W3:Y:S01]  /*1980*/  @P6 LDG.E.EL.128 R36, desc[UR4][R50.64] ;  /* 0x0000000432246981 */ /* 0x000ee2000c2e1d00 */
[----:B------:R-:W-:-:S04]  /*1990*/  FADD R63, R64, -R63 ;  /* 0x8000003f403f7221 */ /* 0x000fc80000000000 */
[----:B------:R-:W-:Y:S01]  /*19a0*/  FMUL R54, R54, R63 ;  /* 0x0000003f36367220 */ /* 0x000fe20000400000 */
[----:B------:R-:W-:Y:S01]  /*19b0*/  P2R R2, PR, RZ, 0x1 ;  /* 0x00000001ff027803 */ /* 0x000fe20000000000 */
[----:B------:R-:W-:Y:S01]  /*19c0*/  FMUL R55, R55, R62 ;  /* 0x0000003e37377220 */ /* 0x000fe20000400000 */
[----:B------:R-:W-:Y:S01]  /*19d0*/  P2R R47, PR, RZ, 0x2 ;  /* 0x00000002ff2f7803 */ /* 0x000fe20000000000 */
[----:B------:R-:W-:Y:S01]  /*19e0*/  FMUL R56, R56, R61 ;  /* 0x0000003d38387220 */ /* 0x000fe20000400000 */
[----:B------:R-:W-:Y:S02]  /*19f0*/  P2R R46, PR, RZ, 0x20 ;  /* 0x00000020ff2e7803 */ /* 0x000fe40000000000 */
[----:B------:R-:W-:Y:S02]  /*1a00*/  P2R R53, PR, RZ, 0x4 ;  /* 0x00000004ff357803 */ /* 0x000fe40000000000 */
[----:B----4-:R-:W-:-:S05]  /*1a10*/  SEL R24, R24, RZ, P4 ;  /* 0x000000ff18187207 */ /* 0x010fca0002000000 */
[----:B------:R-:W-:Y:S01]  /*1a20*/  FADD R24, R24, 0.0010000000474974513054 ;  /* 0x3a83126f18187421 */ /* 0x000fe20000000000 */
[----:B------:R-:W-:-:S05]  /*1a30*/  SEL R25, R25, RZ, P4 ;  /* 0x000000ff19197207 */ /* 0x000fca0002000000 */
[----:B------:R-:W0:Y:S01]  /*1a40*/  MUFU.SQRT R24, R24 ;  /* 0x0000001800187308 */ /* 0x000e220000002000 */
[----:B------:R-:W-:Y:S01]  /*1a50*/  FADD R63, R25, 0.0010000000474974513054 ;  /* 0x3a83126f193f7421 */ /* 0x000fe20000000000 */
[----:B------:R-:W-:Y:S02]  /*1a60*/  SEL R26, R26, RZ, P4 ;  /* 0x000000ff1a1a7207 */ /* 0x000fe40002000000 */
[----:B------:R-:W-:-:S04]  /*1a70*/  SEL R27, R27, RZ, P4 ;  /* 0x000000ff1b1b7207 */ /* 0x000fc80002000000 */
[----:B------:R1:W4:Y:S01]  /*1a80*/  MUFU.SQRT R25, R63 ;  /* 0x0000003f00197308 */ /* 0x0003220000002000 */
[----:B------:R-:W-:-:S07]  /*1a90*/  FADD R65, R26, 0.0010000000474974513054 ;  /* 0x3a83126f1a417421 */ /* 0x000fce0000000000 */
[----:B------:R-:W0:Y:S01]  /*1aa0*/  MUFU.SQRT R26, R65 ;  /* 0x00000041001a7308 */ /* 0x000e220000002000 */
[----:B-1----:R-:W-:Y:S01]  /*1ab0*/  FADD R63, R27, 0.0010000000474974513054 ;  /* 0x3a83126f1b3f7421 */ /* 0x002fe20000000000 */
[----:B--2---:R-:W-:Y:S02]  /*1ac0*/  SEL R45, R32, RZ, P6 ;  /* 0x000000ff202d7207 */ /* 0x004fe40003000000 */
[----:B------:R-:W-:Y:S02]  /*1ad0*/  SEL R64, R35, RZ, P6 ;  /* 0x000000ff23407207 */ /* 0x000fe40003000000 */
[----:B------:R-:W-:Y:S02]  /*1ae0*/  SEL R33, R33, RZ, P6 ;  /* 0x000000ff21217207 */ /* 0x000fe40003000000 */
[----:B------:R-:W-:Y:S02]  /*1af0*/  SEL R34, R34, RZ, P6 ;  /* 0x000000ff22227207 */ /* 0x000fe40003000000 */
[----:B---3--:R-:W-:-:S02]  /*1b00*/  SEL R36, R36, RZ, P6 ;  /* 0x000000ff24247207 */ /* 0x008fc40003000000 */
[----:B------:R-:W-:Y:S02]  /*1b10*/  SEL R32, R37, RZ, P6 ;  /* 0x000000ff25207207 */ /* 0x000fe40003000000 */
[----:B------:R-:W-:Y:S02]  /*1b20*/  SEL R35, R38, RZ, P6 ;  /* 0x000000ff26237207 */ /* 0x000fe40003000000 */
[----:B------:R-:W-:Y:S02]  /*1b30*/  SEL R39, R39, RZ, P6 ;  /* 0x000000ff27277207 */ /* 0x000fe40003000000 */
[C---:B0-----:R-:W-:Y:S01]  /*1b40*/  FSETP.GT.AND P6, PT, R24.reuse, 8.50705917302346158658e+37, PT ;  /* 0x7e8000001800780b */ /* 0x041fe20003fc4000 */
[----:B------:R-:W-:Y:S01]  /*1b50*/  IMAD.MOV.U32 R38, RZ, RZ, 0x3e800000 ;  /* 0x3e800000ff267424 */ /* 0x000fe200078e00ff */
[----:B------:R-:W0:Y:S01]  /*1b60*/  MUFU.SQRT R27, R63 ;  /* 0x0000003f001b7308 */ /* 0x000e220000002000 */
[----:B------:R-:W-:-:S03]  /*1b70*/  FSETP.GEU.AND P0, PT, R24, 1.175494350822287508e-38, PT ;  /* 0x008000001800780b */ /* 0x000fc60003f0e000 */
[----:B------:R-:W-:Y:S02]  /*1b80*/  FSEL R37, R38, 1, P6 ;  /* 0x3f80000026257808 */ /* 0x000fe40003000000 */
[----:B------:R-:W-:-:S05]  /*1b90*/  P2R R62, PR, RZ, 0x1 ;  /* 0x00000001ff3e7803 */ /* 0x000fca0000000000 */
[----:B------:R-:W-:Y:S01]  /*1ba0*/  @P6 FMUL R24, R24, 0.25 ;  /* 0x3e80000018186820 */ /* 0x000fe20000400000 */
[C---:B----4-:R-:W-:Y:S02]  /*1bb0*/  FSETP.GT.AND P6, PT, R25.reuse, 8.50705917302346158658e+37, PT ;  /* 0x7e8000001900780b */ /* 0x050fe40003fc4000 */
[----:B------:R-:W-:-:S04]  /*1bc0*/  FSETP.GEU.AND P0, PT, R25, 1.175494350822287508e-38, PT ;  /* 0x008000001900780b */ /* 0x000fc80003f0e000 */
[----:B------:R-:W-:Y:S02]  /*1bd0*/  P2R R66, PR, RZ, 0x1 ;  /* 0x00000001ff427803 */ /* 0x000fe40000000000 */
[----:B------:R-:W-:Y:S02]  /*1be0*/  FSETP.GEU.AND P0, PT, R26, 1.175494350822287508e-38, PT ;  /* 0x008000001a00780b */ /* 0x000fe40003f0e000 */
[----:B0-----:R-:W-:Y:S02]  /*1bf0*/  FSETP.GEU.AND P1, PT, R27, 1.175494350822287508e-38, PT ;  /* 0x008000001b00780b */ /* 0x001fe40003f2e000 */
[----:B------:R-:W-:Y:S01]  /*1c00*/  P2R R65, PR, RZ, 0x1 ;  /* 0x00000001ff417803 */ /* 0x000fe20000000000 */
[----:B------:R-:W-:Y:S01]  /*1c10*/  @P6 FMUL R25, R25, 0.25 ;  /* 0x3e80000019196820 */ /* 0x000fe20000400000 */
[----:B------:R-:W-:Y:S02]  /*1c20*/  FSEL R61, R38, 1, P6 ;  /* 0x3f800000263d7808 */ /* 0x000fe40003000000 */
[----:B------:R-:W-:-:S02]  /*1c30*/  FSETP.GT.AND P6, PT, R26, 8.50705917302346158658e+37, PT ;  /* 0x7e8000001a00780b */ /* 0x000fc40003fc4000 */
[----:B------:R-:W-:Y:S02]  /*1c40*/  P2R R63, PR, RZ, 0x2 ;  /* 0x00000002ff3f7803 */ /* 0x000fe40000000000 */
[----:B------:R-:W-:Y:S02]  /*1c50*/  ISETP.NE.AND P1, PT, R65, RZ, PT ;  /* 0x000000ff4100720c */ /* 0x000fe40003f25270 */
[----:B------:R-:W-:Y:S02]  /*1c60*/  SEL R28, R28, RZ, P3 ;  /* 0x000000ff1c1c7207 */ /* 0x000fe40001800000 */
[----:B------:R-:W-:Y:S02]  /*1c70*/  P2R R65, PR, RZ, 0x2 ;  /* 0x00000002ff417803 */ /* 0x000fe40000000000 */
[----:B------:R-:W-:Y:S01]  /*1c80*/  ISETP.NE.AND P1, PT, R66, RZ, PT ;  /* 0x000000ff4200720c */ /* 0x000fe20003f25270 */
[----:B------:R-:W-:Y:S01]  /*1c90*/  FADD R28, R28, 0.0010000000474974513054 ;  /* 0x3a83126f1c1c7421 */ /* 0x000fe20000000000 */
[----:B------:R-:W-:-:S02]  /*1ca0*/  SEL R67, R12, RZ, P4 ;  /* 0x000000ff0c437207 */ /* 0x000fc40002000000 */
[----:B------:R-:W-:Y:S01]  /*1cb0*/  P2R R66, PR, RZ, 0x2 ;  /* 0x00000002ff427803 */ /* 0x000fe20000000000 */
[----:B------:R-:W-:Y:S01]  /*1cc0*/  @P6 FMUL R26, R26, 0.25 ;  /* 0x3e8000001a1a6820 */ /* 0x000fe20000400000 */
[----:B------:R-:W-:Y:S02]  /*1cd0*/  ISETP.NE.AND P1, PT, R62, RZ, PT ;  /* 0x000000ff3e00720c */ /* 0x000fe40003f25270 */
[----:B------:R-:W-:Y:S01]  /*1ce0*/  FSEL R12, R38, 1, P6 ;  /* 0x3f800000260c7808 */ /* 0x000fe20003000000 */
[----:B------:R-:W0:Y:S01]  /*1cf0*/  MUFU.SQRT R62, R28 ;  /* 0x0000001c003e7308 */ /* 0x000e220000002000 */
[----:B------:R-:W-:Y:S02]  /*1d00*/  FSETP.GT.AND P6, PT, R27, 8.50705917302346158658e+37, PT ;  /* 0x7e8000001b00780b */ /* 0x000fe40003fc4000 */
[----:B------:R-:W-:Y:S02]  /*1d10*/  SEL R29, R29, RZ, P3 ;  /* 0x000000ff1d1d7207 */ /* 0x000fe40001800000 */
[----:B------:R-:W-:-:S02]  /*1d20*/  SEL R69, R14, RZ, P4 ;  /* 0x000000ff0e457207 */ /* 0x000fc40002000000 */
[----:B------:R-:W-:Y:S01]  /*1d30*/  SEL R10, R10, RZ, P4 ;  /* 0x000000ff0a0a7207 */ /* 0x000fe20002000000 */
[----:B------:R-:W-:Y:S01]  /*1d40*/  FADD R29, R29, 0.0010000000474974513054 ;  /* 0x3a83126f1d1d7421 */ /* 0x000fe20000000000 */
[----:B------:R-:W-:Y:S02]  /*1d50*/  SEL R68, R13, RZ, P4 ;  /* 0x000000ff0d447207 */ /* 0x000fe40002000000 */
[----:B------:R-:W-:Y:S01]  /*1d60*/  FSEL R13, R38, 1, P6 ;  /* 0x3f800000260d7808 */ /* 0x000fe20003000000 */
[----:B------:R-:W-:Y:S02]  /*1d70*/  FADD R14, R10, -R69 ;  /* 0x800000450a0e7221 */ /* 0x000fe40000000000 */
[----:B------:R-:W-:Y:S01]  /*1d80*/  @P6 FMUL R27, R27, 0.25 ;  /* 0x3e8000001b1b6820 */ /* 0x000fe20000400000 */
[----:B------:R-:W1:Y:S01]  /*1d90*/  MUFU.SQRT R69, R29 ;  /* 0x0000001d00457308 */ /* 0x000e620000002000 */
[----:B0-----:R-:W-:Y:S02]  /*1da0*/  FSETP.GT.AND P6, PT, R62, 8.50705917302346158658e+37, PT ;  /* 0x7e8000003e00780b */ /* 0x001fe40003fc4000 */
[----:B------:R-:W-:-:S02]  /*1db0*/  SEL R30, R30, RZ, P3 ;  /* 0x000000ff1e1e7207 */ /* 0x000fc40001800000 */
[----:B------:R-:W-:Y:S02]  /*1dc0*/  SEL R31, R31, RZ, P3 ;  /* 0x000000ff1f1f7207 */ /* 0x000fe40001800000 */
[----:B------:R-:W-:Y:S01]  /*1dd0*/  SEL R9, R9, RZ, P4 ;  /* 0x000000ff09097207 */ /* 0x000fe20002000000 */
[----:B------:R-:W-:Y:S01]  /*1de0*/  FADD R28, R30, 0.0010000000474974513054 ;  /* 0x3a83126f1e1c7421 */ /* 0x000fe20000000000 */
[----:B------:R-:W-:Y:S01]  /*1df0*/  FSETP.GEU.AND P5, PT, R62, 1.175494350822287508e-38, PT ;  /* 0x008000003e00780b */ /* 0x000fe20003fae000 */
[----:B------:R-:W-:Y:S02]  /*1e00*/  FADD R31, R31, 0.0010000000474974513054 ;  /* 0x3a83126f1f1f7421 */ /* 0x000fe40000000000 */
[----:B------:R-:W-:Y:S01]  /*1e10*/  FADD R9, R9, -R68 ;  /* 0x8000004409097221 */ /* 0x000fe20000000000 */
[----:B------:R-:W-:Y:S01]  /*1e20*/  FSEL R68, R38, 1, P6 ;  /* 0x3f80000026447808 */ /* 0x000fe20003000000 */
[----:B------:R-:W-:Y:S01]  /*1e30*/  @P6 FMUL R62, R62, 0.25 ;  /* 0x3e8000003e3e6820 */ /* 0x000fe20000400000 */
[----:B------:R-:W0:Y:S01]  /*1e40*/  MUFU.SQRT R30, R28 ;  /* 0x0000001c001e7308 */ /* 0x000e220000002000 */
[----:B-1----:R-:W-:-:S07]  /*1e50*/  FSETP.GT.AND P6, PT, R69, 8.50705917302346158658e+37, PT ;  /* 0x7e8000004500780b */ /* 0x002fce0003fc4000 */
[----:B------:R-:W1:Y:S01]  /*1e60*/  MUFU.SQRT R29, R31 ;  /* 0x0000001f001d7308 */ /* 0x000e620000002000 */
[----:B------:R-:W-:Y:S02]  /*1e70*/  SEL R8, R8, RZ, P4 ;  /* 0x000000ff08087207 */ /* 0x000fe40002000000 */
[----:B------:R-:W-:Y:S02]  /*1e80*/  SEL R10, R15, RZ, P4 ;  /* 0x000000ff0f0a7207 */ /* 0x000fe40002000000 */
[C---:B------:R-:W-:Y:S01]  /*1e90*/  FSETP.GEU.AND P2, PT, R69.reuse, 1.175494350822287508e-38, PT ;  /* 0x008000004500780b */ /* 0x040fe20003f4e000 */
[----:B------:R-:W-:Y:S01]  /*1ea0*/  @P6 FMUL R69, R69, 0.25 ;  /* 0x3e80000045456820 */ /* 0x000fe20000400000 */
[----:B------:R-:W-:Y:S01]  /*1eb0*/  FSEL R15, R38, 1, P6 ;  /* 0x3f800000260f7808 */ /* 0x000fe20003000000 */
[----:B------:R-:W-:Y:S01]  /*1ec0*/  FADD R8, R8, -R67 ;  /* 0x8000004308087221 */ /* 0x000fe20000000000 */
[----:B0-----:R-:W-:Y:S02]  /*1ed0*/  FSETP.GT.AND P6, PT, R30, 8.50705917302346158658e+37, PT ;  /* 0x7e8000001e00780b */ /* 0x001fe40003fc4000 */
[----:B------:R-:W-:-:S02]  /*1ee0*/  P2R R67, PR, RZ, 0x2 ;  /* 0x00000002ff437803 */ /* 0x000fc40000000000 */
[----:B-1----:R-:W-:Y:S02]  /*1ef0*/  FSETP.GT.AND P1, PT, R29, 8.50705917302346158658e+37, PT ;  /* 0x7e8000001d00780b */ /* 0x002fe40003f24000 */
[----:B------:R-:W-:Y:S02]  /*1f00*/  SEL R11, R11, RZ, P4 ;  /* 0x000000ff0b0b7207 */ /* 0x000fe40002000000 */
[----:B------:R-:W-:-:S03]  /*1f10*/  FSETP.GEU.AND P0, PT, R30, 1.175494350822287508e-38, PT ;  /* 0x008000001e00780b */ /* 0x000fc60003f0e000 */
[----:B------:R-:W-:Y:S02]  /*1f20*/  FADD R11, R11, -R10 ;  /* 0x8000000a0b0b7221 */ /* 0x000fe40000000000 */
[----:B------:R-:W-:Y:S01]  /*1f30*/  @P6 FMUL R30, R30, 0.25 ;  /* 0x3e8000001e1e6820 */ /* 0x000fe20000400000 */
[C---:B------:R-:W-:Y:S02]  /*1f40*/  FSEL R10, R38.reuse, 1, P6 ;  /* 0x3f800000260a7808 */ /* 0x040fe40003000000 */
[C---:B------:R-:W-:Y:S01]  /*1f50*/  FSETP.GEU.AND P6, PT, R29.reuse, 1.175494350822287508e-38, PT ;  /* 0x008000001d00780b */ /* 0x040fe20003fce000 */
[----:B------:R-:W-:Y:S01]  /*1f60*/  @P1 FMUL R29, R29, 0.25 ;  /* 0x3e8000001d1d1820 */ /* 0x000fe20000400000 */
[----:B------:R-:W-:Y:S02]  /*1f70*/  FSEL R28, R38, 1, P1 ;  /* 0x3f800000261c7808 */ /* 0x000fe40000800000 */
[----:B------:R-:W-:-:S13]  /*1f80*/  ISETP.NE.AND P1, PT, R67, RZ, PT ;  /* 0x000000ff4300720c */ /* 0x000fda0003f25270 */
[----:B------:R-:W-:Y:S01]  /*1f90*/  @!P1 FMUL R24, R24, 16777216 ;  /* 0x4b80000018189820 */ /* 0x000fe20000400000 */
[----:B------:R-:W-:Y:S01]  /*1fa0*/  @!P1 FMUL R37, R37, 16777216 ;  /* 0x4b80000025259820 */ /* 0x000fe20000400000 */
[----:B------:R-:W-:-:S13]  /*1fb0*/  ISETP.NE.AND P1, PT, R66, RZ, PT ;  /* 0x000000ff4200720c */ /* 0x000fda0003f25270 */
[----:B------:R-:W-:Y:S01]  /*1fc0*/  @!P1 FMUL R25, R25, 16777216 ;  /* 0x4b80000019199820 */ /* 0x000fe20000400000 */
[----:B------:R-:W-:Y:S01]  /*1fd0*/  @!P1 FMUL R61, R61, 16777216 ;  /* 0x4b8000003d3d9820 */ /* 0x000fe20000400000 */
[----:B------:R-:W-:-:S13]  /*1fe0*/  ISETP.NE.AND P1, PT, R65, RZ, PT ;  /* 0x000000ff4100720c */ /* 0x000fda0003f25270 */
[----:B------:R-:W-:Y:S01]  /*1ff0*/  @!P1 FMUL R26, R26, 16777216 ;  /* 0x4b8000001a1a9820 */ /* 0x000fe20000400000 */
[----:B------:R-:W-:Y:S01]  /*2000*/  @!P1 FMUL R12, R12, 16777216 ;  /* 0x4b8000000c0c9820 */ /* 0x000fe20000400000 */
[----:B------:R-:W-:Y:S01]  /*2010*/  ISETP.NE.AND P1, PT, R63, RZ, PT ;  /* 0x000000ff3f00720c */ /* 0x000fe20003f25270 */
[----:B------:R-:W0:Y:S01]  /*2020*/  MUFU.RCP R66, R25 ;  /* 0x0000001900427308 */ /* 0x000e220000001000 */
[----:B------:R-:W-:Y:S02]  /*2030*/  SEL R38, R21, RZ, P3 ;  /* 0x000000ff15267207 */ /* 0x000fe40001800000 */
[----:B-----5:R-:W-:-:S09]  /*2040*/  SEL R17, R17, RZ, P3 ;  /* 0x000000ff11117207 */ /* 0x020fd20001800000 */
[----:B------:R-:W-:Y:S01]  /*2050*/  @!P1 FMUL R27, R27, 16777216 ;  /* 0x4b8000001b1b9820 */ /* 0x000fe20000400000 */
[----:B------:R-:W-:Y:S08]  /*2060*/  MUFU.RCP R24, R24 ;  /* 0x0000001800187308 */ /* 0x000ff00000001000 */
[----:B------:R-:W1:Y:S01]  /*2070*/  MUFU.RCP R27, R27 ;  /* 0x0000001b001b7308 */ /* 0x000e620000001000 */
[----:B------:R-:W-:Y:S01]  /*2080*/  FADD R38, R17, -R38 ;  /* 0x8000002611267221 */ /* 0x000fe20000000000 */
[----:B------:R-:W-:-:S02]  /*2090*/  SEL R18, R18, RZ, P3 ;  /* 0x000000ff12127207 */ /* 0x000fc40001800000 */
[----:B------:R-:W-:Y:S01]  /*20a0*/  SEL R17, R22, RZ, P3 ;  /* 0x000000ff16117207 */ /* 0x000fe20001800000 */
[----:B------:R-:W-:Y:S01]  /*20b0*/  @!P1 FMUL R13, R13, 16777216 ;  /* 0x4b8000000d0d9820 */ /* 0x000fe20000400000 */
[----:B------:R-:W-:Y:S01]  /*20c0*/  @!P5 FMUL R62, R62, 16777216 ;  /* 0x4b8000003e3ed820 */ /* 0x000fe20000400000 */
[----:B------:R-:W-:Y:S01]  /*20d0*/  @!P5 FMUL R68, R68, 16777216 ;  /* 0x4b8000004444d820 */ /* 0x000fe20000400000 */
[----:B------:R-:W-:Y:S01]  /*20e0*/  @!P2 FMUL R69, R69, 16777216 ;  /* 0x4b8000004545a820 */ /* 0x000fe20000400000 */
[----:B------:R-:W-:Y:S01]  /*20f0*/  ISETP.NE.AND P5, PT, R46, RZ, PT ;  /* 0x000000ff2e00720c */ /* 0x000fe20003fa5270 */
[----:B------:R-:W-:Y:S01]  /*2100*/  @!P0 FMUL R30, R30, 16777216 ;  /* 0x4b8000001e1e8820 */ /* 0x000fe20000400000 */
[----:B------:R-:W-:Y:S01]  /*2110*/  @!P0 FMUL R10, R10, 16777216 ;  /* 0x4b8000000a0a8820 */ /* 0x000fe20000400000 */
[----:B------:R-:W-:Y:S01]  /*2120*/  ISETP.NE.AND P1, PT, R47, RZ, PT ;  /* 0x000000ff2f00720c */ /* 0x000fe20003f25270 */
[----:B------:R-:W-:Y:S01]  /*2130*/  FADD R46, R18, -R17 ;  /* 0x80000011122e7221 */ /* 0x000fe20000000000 */
[----:B------:R-:W-:Y:S01]  /*2140*/  ISETP.NE.AND P0, PT, R2, RZ, PT ;  /* 0x000000ff0200720c */ /* 0x000fe20003f05270 */
[----:B0-----:R-:W-:Y:S01]  /*2150*/  FMUL R66, R66, R61 ;  /* 0x0000003d42427220 */ /* 0x001fe20000400000 */
[----:B------:R0:W-:Y:S01]  /*2160*/  MUFU.RCP R47, R26 ;  /* 0x0000001a002f7308 */ /* 0x0001e20000001000 */
[----:B------:R-:W-:Y:S01]  /*2170*/  SEL R2, R16, RZ, P3 ;  /* 0x000000ff10027207 */ /* 0x000fe20001800000 */
[----:B-1----:R-:W-:Y:S01]  /*2180*/  FMUL R18, R27, R13 ;  /* 0x0000000d1b127220 */ /* 0x002fe20000400000 */
[----:B------:R-:W-:-:S02]  /*2190*/  FMUL R61, R24, R37 ;  /* 0x00000025183d7220 */ /* 0x000fc40000400000 */
[----:B------:R-:W1:Y:S03]  /*21a0*/  LDC.64 R24, c[0x0][0x278] ;  /* 0x00009e00ff187b82 */ /* 0x000e660000000a00 */
[----:B------:R-:W2:Y:S05]  /*21b0*/  MUFU.RCP R16, R69 ;  /* 0x0000004500107308 */ /* 0x000eaa0000001000 */
[----:B0-----:R-:W0:Y:S01]  /*21c0*/  LDC.64 R26, c[0x0][0x280] ;  /* 0x0000a000ff1a7b82 */ /* 0x001e220000000a00 */
[----:B------:R-:W-:Y:S01]  /*21d0*/  @!P6 FMUL R29, R29, 16777216 ;  /* 0x4b8000001d1de820 */ /* 0x000fe20000400000 */
[----:B------:R-:W-:Y:S01]  /*21e0*/  SEL R31, R20, RZ, P3 ;  /* 0x000000ff141f7207 */ /* 0x000fe20001800000 */
[----:B------:R-:W3:Y:S01]  /*21f0*/  MUFU.RCP R63, R62 ;  /* 0x0000003e003f7308 */ /* 0x000ee20000001000 */
[----:B------:R-:W-:Y:S01]  /*2200*/  SEL R19, R19, RZ, P3 ;  /* 0x000000ff13137207 */ /* 0x000fe20001800000 */
[----:B------:R-:W-:Y:S01]  /*2210*/  @!P2 FMUL R15, R15, 16777216 ;  /* 0x4b8000000f0fa820 */ /* 0x000fe20000400000 */
[----:B------:R-:W-:-:S05]  /*2220*/  SEL R20, R23, RZ, P3 ;  /* 0x000000ff17147207 */ /* 0x000fca0001800000 */
[----:B------:R-:W4:Y:S01]  /*2230*/  MUFU.RCP R67, R30 ;  /* 0x0000001e00437308 */ /* 0x000f220000001000 */
[----:B------:R-:W-:Y:S01]  /*2240*/  FADD R2, R2, -R31 ;  /* 0x8000001f02027221 */ /* 0x000fe20000000000 */
[----:B------:R-:W-:Y:S01]  /*2250*/  FADD R31, R19, -R20 ;  /* 0x80000014131f7221 */ /* 0x000fe20000000000 */
[----:B------:R-:W-:Y:S01]  /*2260*/  FMUL R37, R18, R11 ;  /* 0x0000000b12257220 */ /* 0x000fe20000400000 */
[----:B--2---:R-:W-:Y:S01]  /*2270*/  FMUL R65, R16, R15 ;  /* 0x0000000f10417220 */ /* 0x004fe20000400000 */
[----:B------:R-:W-:Y:S02]  /*2280*/  CS2R R16, SRZ ;  /* 0x0000000000107805 */ /* 0x000fe4000001ff00 */
[----:B------:R-:W-:Y:S01]  /*2290*/  CS2R R18, SRZ ;  /* 0x0000000000127805 */ /* 0x000fe2000001ff00 */
[----:B------:R-:W2:Y:S01]  /*22a0*/  MUFU.RCP R29, R29 ;  /* 0x0000001d001d7308 */ /* 0x000ea20000001000 */
[----:B------:R-:W-:Y:S02]  /*22b0*/  CS2R R20, SRZ ;  /* 0x0000000000147805 */ /* 0x000fe4000001ff00 */
[----:B------:R-:W-:-:S02]  /*22c0*/  CS2R R22, SRZ ;  /* 0x0000000000167805 */ /* 0x000fc4000001ff00 */
[----:B------:R-:W-:Y:S01]  /*22d0*/  ISETP.NE.AND P2, PT, R53, RZ, PT ;  /* 0x000000ff3500720c */ /* 0x000fe20003f45270 */
[----:B------:R0:W5:Y:S01]  /*22e0*/  @P5 LDG.E.EL.128 R16, desc[UR4][R48.64] ;  /* 0x0000000430105981 */ /* 0x000162000c2e1d00 */
[----:B------:R-:W-:Y:S01]  /*22f0*/  FMUL R53, R66, R9 ;  /* 0x0000000942357220 */ /* 0x000fe20000400000 */
[----:B------:R-:W-:Y:S01]  /*2300*/  FMUL R61, R61, R8 ;  /* 0x000000083d3d7220 */ /* 0x000fe20000400000 */
[----:B---3--:R-:W-:Y:S01]  /*2310*/  FMUL R63, R63, R68 ;  /* 0x000000443f3f7220 */ /* 0x008fe20000400000 */
[----:B----4-:R-:W-:Y:S01]  /*2320*/  FMUL R67, R67, R10 ;  /* 0x0000000a43437220 */ /* 0x010fe20000400000 */
[----:B------:R5:W3:Y:S01]  /*2330*/  @P5 LDG.E.EL.128 R20, desc[UR4][R50.64] ;  /* 0x0000000432145981 */ /* 0x000ae2000c2e1d00 */
[----:B------:R-:W-:Y:S02]  /*2340*/  CS2R R8, SRZ ;  /* 0x0000000000087805 */ /* 0x000fe4000001ff00 */
[----:B------:R-:W-:Y:S01]  /*2350*/  CS2R R10, SRZ ;  /* 0x00000000000a7805 */ /* 0x000fe2000001ff00 */
[----:B-1----:R-:W-:-:S04]  /*2360*/  IMAD.WIDE R68, R52, 0x4, R24 ;  /* 0x0000000434447825 */ /* 0x002fc800078e0218 */
[----:B------:R-:W-:Y:S01]  /*2370*/  @!P6 FMUL R28, R28, 16777216 ;  /* 0x4b8000001c1ce820 */ /* 0x000fe20000400000 */
[----:B------:R-:W-:Y:S01]  /*2380*/  CS2R R24, SRZ ;  /* 0x0000000000187805 */ /* 0x000fe2000001ff00 */
[----:B0-----:R-:W-:Y:S01]  /*2390*/  IMAD.WIDE R48, R52, 0x4, R26 ;  /* 0x0000000434307825 */ /* 0x001fe200078e021a */
[----:B------:R-:W-:-:S03]  /*23a0*/  CS2R R26, SRZ ;  /* 0x00000000001a7805 */ /* 0x000fc6000001ff00 */
[----:B------:R-:W-:Y:S01]  /*23b0*/  FMUL R47, R47, R12 ;  /* 0x0000000c2f2f7220 */ /* 0x000fe20000400000 */
[----:B--2---:R-:W-:Y:S01]  /*23c0*/  FMUL R28, R29, R28 ;  /* 0x0000001c1d1c7220 */ /* 0x004fe20000400000 */
[----:B------:R-:W2:Y:S01]  /*23d0*/  @P4 LDG.E.EL.128 R8, desc[UR4][R68.64+-0x100] ;  /* 0xffff000444084981 */ /* 0x000ea2000c2e1d00 */
[----:B------:R-:W-:Y:S01]  /*23e0*/  FFMA R34, R34, R55, R35 ;  /* 0x0000003722227223 */ /* 0x000fe20000000023 */
[----:B------:R-:W-:Y:S02]  /*23f0*/  FMUL R47, R47, R14 ;  /* 0x0000000e2f2f7220 */ /* 0x000fe40000400000 */
[----:B------:R-:W4:Y:S01]  /*2400*/  @P4 LDG.E.EL.128 R24, desc[UR4][R48.64+-0x100] ;  /* 0xffff000430184981 */ /* 0x000f22000c2e1d00 */
[----:B------:R-:W-:Y:S01]  /*2410*/  FMUL R35, R28, R31 ;  /* 0x0000001f1c237220 */ /* 0x000fe20000400000 */
[----:B------:R-:W-:Y:S02]  /*2420*/  CS2R R12, SRZ ;  /* 0x00000000000c7805 */ /* 0x000fe4000001ff00 */
[----:B------:R-:W-:-:S02]  /*2430*/  CS2R R14, SRZ ;  /* 0x00000000000e7805 */ /* 0x000fc4000001ff00 */
[----:B------:R-:W-:Y:S02]  /*2440*/  CS2R R28, SRZ ;  /* 0x00000000001c7805 */ /* 0x000fe4000001ff00 */
[----:B------:R-:W-:Y:S02]  /*2450*/  CS2R R30, SRZ ;  /* 0x00000000001e7805 */ /* 0x000fe4000001ff00 */
[----:B------:R-:W4:Y:S04]  /*2460*/  @P3 LDG.E.EL.128 R12, desc[UR4][R68.64+-0x100] ;  /* 0xffff0004440c3981 */ /* 0x000f28000c2e1d00 */
[----:B------:R-:W4:Y:S01]  /*2470*/  @P3 LDG.E.EL.128 R28, desc[UR4][R48.64+-0x100] ;  /* 0xffff0004301c3981 */ /* 0x000f22000c2e1d00 */
[----:B------:R-:W-:Y:S01]  /*2480*/  FMUL R38, R65, R38 ;  /* 0x0000002641267220 */ /* 0x000fe20000400000 */
[----:B------:R-:W-:Y:S01]  /*2490*/  FMUL R2, R63, R2 ;  /* 0x000000023f027220 */ /* 0x000fe20000400000 */
[----:B------:R-:W-:Y:S01]  /*24a0*/  FFMA R36, R45, R44, R36 ;  /* 0x0000002c2d247223 */ /* 0x000fe20000000024 */
[----:B------:R-:W-:Y:S01]  /*24b0*/  FFMA R39, R64, R56, R39 ;  /* 0x0000003840277223 */ /* 0x000fe20000000027 */
[----:B------:R-:W-:Y:S01]  /*24c0*/  FFMA R32, R33, R54, R32 ;  /* 0x0000003621207223 */ /* 0x000fe20000000020 */
[----:B------:R-:W-:Y:S01]  /*24d0*/  FMUL R46, R67, R46 ;  /* 0x0000002e432e7220 */ /* 0x000fe20000400000 */
[----:B------:R-:W-:-:S02]  /*24e0*/  ISETP.GE.AND P6, PT, R4, 0x15200, PT ;  /* 0x000152000400780c */ /* 0x000fc40003fc6270 */
[----:B-----5:R-:W-:Y:S02]  /*24f0*/  SEL R51, R19, RZ, P5 ;  /* 0x000000ff13337207 */ /* 0x020fe40002800000 */
[----:B---3--:R-:W-:Y:S02]  /*2500*/  SEL R19, R20, RZ, P5 ;  /* 0x000000ff14137207 */ /* 0x008fe40002800000 */
[----:B------:R-:W-:Y:S02]  /*2510*/  SEL R20, R23, RZ, P5 ;  /* 0x000000ff17147207 */ /* 0x000fe40002800000 */
[----:B------:R-:W-:-:S03]  /*2520*/  SEL R50, R18, RZ, P5 ;  /* 0x000000ff12327207 */ /* 0x000fc60002800000 */
[----:B------:R-:W-:Y:S01]  /*2530*/  FFMA R40, R51, R40, R20 ;  /* 0x0000002833287223 */ /* 0x000fe20000000014 */
[----:B------:R-:W-:Y:S02]  /*2540*/  SEL R18, R21, RZ, P5 ;  /* 0x000000ff15127207 */ /* 0x000fe40002800000 */
[----:B--2---:R-:W-:Y:S02]  /*2550*/  SEL R20, R9, RZ, P4 ;  /* 0x000000ff09147207 */ /* 0x004fe40002000000 */
[----:B------:R-:W-:Y:S02]  /*2560*/  SEL R8, R8, RZ, P4 ;  /* 0x000000ff08087207 */ /* 0x000fe40002000000 */
[----:B----4-:R-:W-:Y:S02]  /*2570*/  SEL R9, R24, RZ, P4 ;  /* 0x000000ff18097207 */ /* 0x010fe40002000000 */
[----:B------:R-:W-:Y:S02]  /*2580*/  SEL R21, R22, RZ, P5 ;  /* 0x000000ff16157207 */ /* 0x000fe40002800000 */
[----:B------:R-:W-:Y:S01]  /*2590*/  SEL R22, R11, RZ, P4 ;  /* 0x000000ff0b167207 */ /* 0x000fe20002000000 */
[----:B------:R-:W-:Y:S01]  /*25a0*/  FFMA R61, R8, R61, R9 ;  /* 0x0000003d083d7223 */ /* 0x000fe20000000009 */
[----:B------:R-:W-:-:S02]  /*25b0*/  SEL R10, R10, RZ, P4 ;  /* 0x000000ff0a0a7207 */ /* 0x000fc40002000000 */
[----:B------:R-:W-:Y:S02]  /*25c0*/  SEL R11, R26, RZ, P4 ;  /* 0x000000ff1a0b7207 */ /* 0x000fe40002000000 */
[----:B------:R-:W-:Y:S02]  /*25d0*/  SEL R16, R16, RZ, P5 ;  /* 0x000000ff10107207 */ /* 0x000fe40002800000 */
[----:B------:R-:W-:Y:S01]  /*25e0*/  SEL R17, R17, RZ, P5 ;  /* 0x000000ff11117207 */ /* 0x000fe20002800000 */
[----:B------:R-:W-:Y:S01]  /*25f0*/  FFMA R47, R10, R47, R11 ;  /* 0x0000002f0a2f7223 */ /* 0x000fe2000000000b */
[----:B------:R-:W-:Y:S02]  /*2600*/  SEL R12, R12, RZ, P3 ;  /* 0x000000ff0c0c7207 */ /* 0x000fe40001800000 */
[----:B------:R-:W-:Y:S02]  /*2610*/  SEL R8, R13, RZ, P3 ;  /* 0x000000ff0d087207 */ /* 0x000fe40001800000 */
[----:B------:R-:W-:-:S02]  /*2620*/  SEL R9, R28, RZ, P3 ;  /* 0x000000ff1c097207 */ /* 0x000fc40001800000 */
[----:B------:R-:W-:Y:S02]  /*2630*/  SEL R29, R29, RZ, P3 ;  /* 0x000000ff1d1d7207 */ /* 0x000fe40001800000 */
[----:B------:R-:W-:Y:S02]  /*2640*/  SEL R27, R27, RZ, P4 ;  /* 0x000000ff1b1b7207 */ /* 0x000fe40002000000 */
[----:B------:R-:W-:Y:S02]  /*2650*/  SEL R14, R14, RZ, P3 ;  /* 0x000000ff0e0e7207 */ /* 0x000fe40001800000 */
[----:B------:R-:W-:Y:S02]  /*2660*/  SEL R15, R15, RZ, P3 ;  /* 0x000000ff0f0f7207 */ /* 0x000fe40001800000 */
[----:B------:R-:W-:Y:S02]  /*2670*/  SEL R11, R30, RZ, P3 ;  /* 0x000000ff1e0b7207 */ /* 0x000fe40001800000 */
[----:B------:R-:W-:-:S02]  /*2680*/  SEL R10, R31, RZ, P3 ;  /* 0x000000ff1f0a7207 */ /* 0x000fc40001800000 */
[----:B------:R-:W-:Y:S02]  /*2690*/  FSETP.GEU.AND P5, PT, R61, RZ, PT ;  /* 0x000000ff3d00720b */ /* 0x000fe40003fae000 */
[----:B------:R-:W-:Y:S01]  /*26a0*/  FSETP.GEU.AND P3, PT, R57, RZ, PT ;  /* 0x000000ff3900720b */ /* 0x000fe20003f6e000 */
[----:B------:R-:W-:Y:S01]  /*26b0*/  FFMA R2, R12, R2, R9 ;  /* 0x000000020c027223 */ /* 0x000fe20000000009 */
[----:B------:R-:W-:Y:S01]  /*26c0*/  SEL R25, R25, RZ, P4 ;  /* 0x000000ff19197207 */ /* 0x000fe20002000000 */
[----:B------:R-:W-:Y:S01]  /*26d0*/  FFMA R29, R8, R38, R29 ;  /* 0x00000026081d7223 */ /* 0x000fe2000000001d */
[----:B------:R-:W-:Y:S01]  /*26e0*/  FSEL R61, R61, RZ, P5 ;  /* 0x000000ff3d3d7208 */ /* 0x000fe20002800000 */
[----:B------:R-:W-:Y:S01]  /*26f0*/  FFMA R37, R22, R37, R27 ;  /* 0x0000002516257223 */ /* 0x000fe2000000001b */
[----:B------:R-:W-:Y:S01]  /*2700*/  FSETP.GEU.AND P4, PT, R58, RZ, PT ;  /* 0x000000ff3a00720b */ /* 0x000fe20003f8e000 */
[----:B------:R-:W0:Y:S01]  /*2710*/  LDC.64 R8, c[0x0][0x288] ;  /* 0x0000a200ff087b82 */ /* 0x000e220000000a00 */
[----:B------:R-:W-:-:S02]  /*2720*/  FSETP.GEU.AND P5, PT, R47, RZ, PT ;  /* 0x000000ff2f00720b */ /* 0x000fc40003fae000 */
[----:B------:R-:W-:Y:S02]  /*2730*/  FSEL R57, R57, RZ, P3 ;  /* 0x000000ff39397208 */ /* 0x000fe40001800000 */
[----:B------:R-:W-:Y:S01]  /*2740*/  FSETP.GEU.AND P3, PT, R60, RZ, PT ;  /* 0x000000ff3c00720b */ /* 0x000fe20003f6e000 */
[----:B------:R-:W-:Y:S01]  /*2750*/  FFMA R53, R20, R53, R25 ;  /* 0x0000003514357223 */ /* 0x000fe20000000019 */
[----:B------:R-:W-:Y:S02]  /*2760*/  FSEL R56, R58, RZ, P4 ;  /* 0x000000ff3a387208 */ /* 0x000fe40002000000 */
[----:B------:R-:W-:Y:S02]  /*2770*/  FSEL R47, R47, RZ, P5 ;  /* 0x000000ff2f2f7208 */ /* 0x000fe40002800000 */
[----:B------:R-:W-:Y:S02]  /*2780*/  FSEL R58, R60, RZ, P3 ;  /* 0x000000ff3c3a7208 */ /* 0x000fe40001800000 */
[----:B------:R-:W-:-:S02]  /*2790*/  FSETP.GEU.AND P5, PT, R37, RZ, PT ;  /* 0x000000ff2500720b */ /* 0x000fc40003fae000 */
[C---:B------:R-:W-:Y:S02]  /*27a0*/  FSETP.GEU.AND P3, PT, R36.reuse, RZ, PT ;  /* 0x000000ff2400720b */ /* 0x040fe40003f6e000 */
[----:B------:R-:W-:Y:S02]  /*27b0*/  FSETP.GEU.AND P4, PT, R53, RZ, PT ;  /* 0x000000ff3500720b */ /* 0x000fe40003f8e000 */
[----:B------:R-:W-:Y:S02]  /*27c0*/  @P2 FSEL R56, R61, RZ, P1 ;  /* 0x000000ff3d382208 */ /* 0x000fe40000800000 */
[----:B------:R-:W-:Y:S02]  /*27d0*/  FSEL R37, R37, RZ, P5 ;  /* 0x000000ff25257208 */ /* 0x000fe40002800000 */
[----:B------:R-:W-:Y:S02]  /*27e0*/  FSETP.GEU.AND P5, PT, R59, RZ, PT ;  /* 0x000000ff3b00720b */ /* 0x000fe40003fae000 */
[----:B------:R-:W-:-:S02]  /*27f0*/  @!P0 FSEL R56, R36, RZ, P3 ;  /* 0x000000ff24388208 */ /* 0x000fc40001800000 */
[----:B------:R-:W-:Y:S02]  /*2800*/  FSETP.GEU.AND P3, PT, R2, RZ, PT ;  /* 0x000000ff0200720b */ /* 0x000fe40003f6e000 */
[----:B------:R-:W-:Y:S02]  /*2810*/  FSEL R53, R53, RZ, P4 ;  /* 0x000000ff35357208 */ /* 0x000fe40002000000 */
[----:B------:R-:W-:Y:S02]  /*2820*/  FSETP.GEU.AND P4, PT, R32, RZ, PT ;  /* 0x000000ff2000720b */ /* 0x000fe40003f8e000 */
[----:B------:R-:W-:Y:S02]  /*2830*/  FSEL R59, R59, RZ, P5 ;  /* 0x000000ff3b3b7208 */ /* 0x000fe40002800000 */
[----:B------:R-:W-:Y:S02]  /*2840*/  FSEL R2, R2, RZ, P3 ;  /* 0x000000ff02027208 */ /* 0x000fe40001800000 */
[----:B------:R-:W-:-:S02]  /*2850*/  FSETP.GEU.AND P5, PT, R29, RZ, PT ;  /* 0x000000ff1d00720b */ /* 0x000fc40003fae000 */
[----:B------:R-:W-:Y:S02]  /*2860*/  @P2 FSEL R57, R53, RZ, P1 ;  /* 0x000000ff35392208 */ /* 0x000fe40000800000 */
[----:B------:R-:W-:Y:S01]  /*2870*/  ISETP.GE.AND P3, PT, R7, 0x15200, PT ;  /* 0x000152000700780c */ /* 0x000fe20003f66270 */
[----:B------:R-:W-:Y:S01]  /*2880*/  FFMA R11, R14, R46, R11 ;  /* 0x0000002e0e0b7223 */ /* 0x000fe2000000000b */
[----:B------:R-:W-:Y:S02]  /*2890*/  @!P0 FSEL R57, R32, RZ, P4 ;  /* 0x000000ff20398208 */ /* 0x000fe40002000000 */
[----:B------:R-:W-:Y:S02]  /*28a0*/  FSETP.GEU.AND P4, PT, R34, RZ, PT ;  /* 0x000000ff2200720b */ /* 0x000fe40003f8e000 */
[----:B------:R-:W-:Y:S02]  /*28b0*/  FSEL R29, R29, RZ, P5 ;  /* 0x000000ff1d1d7208 */ /* 0x000fe40002800000 */
[----:B------:R-:W-:-:S02]  /*28c0*/  FSETP.GEU.AND P5, PT, R39, RZ, PT ;  /* 0x000000ff2700720b */ /* 0x000fc40003fae000 */
[----:B------:R-:W-:Y:S02]  /*28d0*/  @P2 FSEL R58, R47, RZ, P1 ;  /* 0x000000ff2f3a2208 */ /* 0x000fe40000800000 */
[----:B------:R-:W-:Y:S01]  /*28e0*/  @!P0 FSEL R58, R34, RZ, P4 ;  /* 0x000000ff223a8208 */ /* 0x000fe20002000000 */
[----:B0-----:R-:W-:Y:S01]  /*28f0*/  IMAD.WIDE R12, R7, 0x4, R8 ;  /* 0x00000004070c7825 */ /* 0x001fe200078e0208 */
[----:B------:R-:W-:Y:S02]  /*2900*/  @P2 FSEL R59, R37, RZ, P1 ;  /* 0x000000ff253b2208 */ /* 0x000fe40000800000 */
[----:B------:R-:W-:Y:S01]  /*2910*/  FSETP.GEU.AND P4, PT, R11, RZ, PT ;  /* 0x000000ff0b00720b */ /* 0x000fe20003f8e000 */
[----:B------:R-:W-:Y:S01]  /*2920*/  FFMA R10, R15, R35, R10 ;  /* 0x000000230f0a7223 */ /* 0x000fe2000000000a */
[----:B------:R-:W-:Y:S02]  /*2930*/  @!P0 FSEL R59, R39, RZ, P5 ;  /* 0x000000ff273b8208 */ /* 0x000fe40002800000 */
[----:B------:R-:W-:-:S02]  /*2940*/  FSEL R7, R11, RZ, P4 ;  /* 0x000000ff0b077208 */ /* 0x000fc40002000000 */
[----:B------:R-:W-:Y:S01]  /*2950*/  FSETP.GEU.AND P5, PT, R6, RZ, PT ;  /* 0x000000ff0600720b */ /* 0x000fe20003fae000 */
[----:B------:R0:W-:Y:S01]  /*2960*/  @!P3 STG.E.128 desc[UR4][R12.64], R56 ;  /* 0x000000380c00b986 */ /* 0x0001e2000c101d04 */
[----:B------:R-:W-:Y:S02]  /*2970*/  FSETP.GEU.AND P4, PT, R0, RZ, PT ;  /* 0x000000ff0000720b */ /* 0x000fe40003f8e000 */
[----:B------:R-:W-:Y:S02]  /*2980*/  FSETP.GEU.AND P3, PT, R10, RZ, PT ;  /* 0x000000ff0a00720b */ /* 0x000fe40003f6e000 */
[----:B------:R-:W-:Y:S02]  /*2990*/  FSEL R8, R6, RZ, P5 ;  /* 0x000000ff06087208 */ /* 0x000fe40002800000 */
[----:B------:R-:W-:Y:S01]  /*29a0*/  FSEL R9, R0, RZ, P4 ;  /* 0x000000ff00097208 */ /* 0x000fe20002000000 */
[----:B------:R-:W-:Y:S01]  /*29b0*/  FFMA R41, R50, R41, R21 ;  /* 0x0000002932297223 */ /* 0x000fe20000000015 */
[----:B------:R-:W-:Y:S01]  /*29c0*/  FSETP.GEU.AND P5, PT, R5, RZ, PT ;  /* 0x000000ff0500720b */ /* 0x000fe20003fae000 */
[----:B------:R-:W-:Y:S01]  /*29d0*/  FFMA R17, R17, R42, R18 ;  /* 0x0000002a11117223 */ /* 0x000fe20000000012 */
[----:B------:R-:W-:Y:S01]  /*29e0*/  FSETP.GEU.AND P4, PT, R3, RZ, PT ;  /* 0x000000ff0300720b */ /* 0x000fe20003f8e000 */
[----:B------:R-:W-:Y:S01]  /*29f0*/  FFMA R16, R16, R43, R19 ;  /* 0x0000002b10107223 */ /* 0x000fe20000000013 */
[----:B------:R-:W-:-:S02]  /*2a00*/  FSEL R0, R10, RZ, P3 ;  /* 0x000000ff0a007208 */ /* 0x000fc40001800000 */
[----:B------:R-:W-:Y:S02]  /*2a10*/  FSEL R10, R5, RZ, P5 ;  /* 0x000000ff050a7208 */ /* 0x000fe40002800000 */
[----:B------:R-:W-:Y:S02]  /*2a20*/  FSEL R11, R3, RZ, P4 ;  /* 0x000000ff030b7208 */ /* 0x000fe40002000000 */
[----:B------:R-:W-:Y:S02]  /*2a30*/  @P2 FSEL R8, R2, RZ, P1 ;  /* 0x000000ff02082208 */ /* 0x000fe40000800000 */
[----:B------:R-:W-:Y:S02]  /*2a40*/  @P2 FSEL R9, R29, RZ, P1 ;  /* 0x000000ff1d092208 */ /* 0x000fe40000800000 */
[----:B------:R-:W-:Y:S02]  /*2a50*/  @P2 FSEL R10, R7, RZ, P1 ;  /* 0x000000ff070a2208 */ /* 0x000fe40000800000 */
[----:B------:R-:W-:-:S02]  /*2a60*/  @P2 FSEL R11, R0, RZ, P1 ;  /* 0x000000ff000b2208 */ /* 0x000fc40000800000 */
[----:B------:R-:W-:Y:S02]  /*2a70*/  FSETP.GEU.AND P1, PT, R16, RZ, PT ;  /* 0x000000ff1000720b */ /* 0x000fe40003f2e000 */
[----:B------:R-:W-:Y:S02]  /*2a80*/  FSETP.GEU.AND P2, PT, R17, RZ, PT ;  /* 0x000000ff1100720b */ /* 0x000fe40003f4e000 */
[----:B------:R-:W-:Y:S02]  /*2a90*/  FSETP.GEU.AND P3, PT, R41, RZ, PT ;  /* 0x000000ff2900720b */ /* 0x000fe40003f6e000 */
[----:B------:R-:W-:Y:S02]  /*2aa0*/  FSETP.GEU.AND P4, PT, R40, RZ, PT ;  /* 0x000000ff2800720b */ /* 0x000fe40003f8e000 */
[----:B------:R-:W-:Y:S02]  /*2ab0*/  @!P0 FSEL R8, R16, RZ, P1 ;  /* 0x000000ff10088208 */ /* 0x000fe40000800000 */
[----:B------:R-:W-:-:S02]  /*2ac0*/  @!P0 FSEL R9, R17, RZ, P2 ;  /* 0x000000ff11098208 */ /* 0x000fc40001000000 */
[----:B------:R-:W-:Y:S02]  /*2ad0*/  @!P0 FSEL R10, R41, RZ, P3 ;  /* 0x000000ff290a8208 */ /* 0x000fe40001800000 */
[----:B------:R-:W-:Y:S01]  /*2ae0*/  @!P0 FSEL R11, R40, RZ, P4 ;  /* 0x000000ff280b8208 */ /* 0x000fe20002000000 */
[----:B0-----:R-:W-:Y:S06]  /*2af0*/  @P6 EXIT ;  /* 0x000000000000694d */ /* 0x001fec0003800000 */
[----:B------:R-:W-:Y:S01]  /*2b00*/  STG.E.128 desc[UR4][R12.64+0x800], R8 ;  /* 0x000800080c007986 */ /* 0x000fe2000c101d04 */
[----:B------:R-:W-:Y:S05]  /*2b10*/  EXIT ;  /* 0x000000000000794d */ /* 0x000fea0003800000 */
.L_x_0:
[----:B------:R-:W-:-:S00]  /*2b20*/  BRA `(.L_x_0) ;  /* 0xfffffffc00fc7947 */ /* 0x000fc0000383ffff */
[----:B------:R-:W-:-:S00]  /*2b30*/  NOP ;  /* 0x0000000000007918 */ /* 0x000fc00000000000 */
        /* <DEDUP_REMOVED lines=12> */
.L_x_1:


//--------------------- .nv.global.init           --------------------------
	.section	.nv.global.init,"aw",@progbits
.nv.global.init:
	.type		_$_str,@object
	.size		_$_str,(_$_str_$_2 - _$_str)
_$_str:
        /*0000*/ 	.byte	0x5f, 0x5f, 0x43, 0x55, 0x44, 0x41, 0x5f, 0x46, 0x54, 0x5a, 0x00
	.type		_$_str_$_2,@object
	.size		_$_str_$_2,(.L_1 - _$_str_$_2)
_$_str_$_2:
        /*000b*/ 	.byte	0x5f, 0x5f, 0x43, 0x55, 0x44, 0x41, 0x5f, 0x50, 0x52, 0x45, 0x43, 0x5f, 0x53, 0x51, 0x52, 0x54
        /*001b*/ 	.byte	0x00
.L_1:


//--------------------- .nv.constant0.triton_poi_fused_cat_32 --------------------------
	.section	.nv.constant0.triton_poi_fused_cat_32,"a",@progbits
	.sectionflags	@""
	.align	4
.nv.constant0.triton_poi_fused_cat_32:
	.zero		660
